	.target	sm_100a

	.elftype	@"ET_EXEC"


//--------------------- .note.nv.tkinfo           --------------------------
	.section	.note.nv.tkinfo,"",@"SHT_NOTE"
	.sectionflags	@"SHF_NOTE_NV_TKINFO"
	.tkinfo
        /*0018*/ 	.word	0x00000002
        /*0030*/ 	.string	""
        /*0030*/ 	.string	"ptxas"
        /*0030*/ 	.string	"Cuda compilation tools, release 13.0, V13.0.88"
        /*0030*/ 	.string	"Build cuda_13.0.r13.0/compiler.36424714_0"
        /*0030*/ 	.string	"-arch sm_100a -m 64 "



//--------------------- .note.nv.cuinfo           --------------------------
	.section	.note.nv.cuinfo,"",@"SHT_NOTE"
	.sectionflags	@"SHF_NOTE_NV_CUINFO"
        /*0018*/ 	.short	0x0002
        /*001a*/ 	.short	0x0064
        /*001c*/ 	.short	0x0082
	.zero		2


//--------------------- .nv.info                  --------------------------
	.section	.nv.info,"",@"SHT_CUDA_INFO"
	.align	4


	//----- nvinfo : EIATTR_REGCOUNT
	.align		4
        /*0000*/ 	.byte	0x04, 0x2f
        /*0002*/ 	.short	(.L_19 - .L_18)
	.align		4
.L_18:
        /*0004*/ 	.word	index@(_ZN7cutlass13device_kernelINS_4gemm6kernel13GemmUniversalIN4cute5tupleIJiiiiEEENS1_10collective13CollectiveMmaINS1_35MainloopSm100TmaUmmaWarpSpecializedILi8ELi2ELi4ENS5_IJNS4_1CILi2EEENSA_ILi1EEESC_EEEEENS5_IJNSA_ILi256EEENSA_ILi128EEENSA_ILi64EEEEEENS_10bfloat16_tENS5_IJlSC_lEEESJ_SK_NS4_8TiledMMAINS4_8MMA_AtomIJNS4_26SM100_MMA_F16BF16_2x1SM_SSISJ_SJ_fLi256ELi128ELNS4_4UMMA5MajorE0ELSP_0ELNSO_7ScaleInE0ELSQ_0EEEEEENS4_6LayoutINS5_IJSC_SC_SC_EEENS5_IJNSA_ILi0EEESV_SV_EEEEENS5_IJNS4_10UnderscoreESY_SY_EEEEENS4_18SM100_TMA_2SM_LOADENS4_14ComposedLayoutINS4_7SwizzleILi3ELi4ELi3EEENS4_18smem_ptr_flag_bitsILi16EEENST_INS5_IJNSA_ILi8EEESH_EEENS5_IJSH_SC_EEEEEEEvNS4_8identityES11_S1B_vS1C_EENS_8epilogue10collective18CollectiveEpilogueINS1E_23Sm100TmaWarpSpecializedILi4ELi2ELi32ELb1ELb0EEEJNS5_IJSG_SG_SH_EEENS5_IJNST_ISG_SC_EENST_INSA_ILi32EEESC_EEEEESJ_SK_SJ_SK_NS1E_6fusion15FusionCallbacksIS1I_NS1O_17LinearCombinationISJ_fSJ_fLNS_15FloatRoundStyleE2EEES1J_S1N_JEEENS4_5SM1004TMEM4LOAD26SM100_TMEM_LOAD_32dp32b32xENS4_13SM90_TMA_LOADENS12_INS13_ILi2ELi4ELi3EEES16_NST_INS5_IJS17_S1L_EEENS5_IJS1L_SC_EEEEEEENS4_39AutoVectorizingCopyWithAssumedAlignmentILi128EEENS4_14SM90_TMA_STOREES23_S25_S25_EEEvvEEEEvNT_6ParamsE)
        /*0008*/ 	.word	0x00000073


	//----- nvinfo : EIATTR_FRAME_SIZE
	.align		4
.L_19:
        /*000c*/ 	.byte	0x04, 0x11
        /*000e*/ 	.short	(.L_21 - .L_20)
	.align		4
.L_20:
        /*0010*/ 	.word	index@($__internal_2_$__cuda_sm10x_tcgen05_guardrail_trap_unallocated_columns_being_dealloced)
        /*0014*/ 	.word	0x00000000


	//----- nvinfo : EIATTR_FRAME_SIZE
	.align		4
.L_21:
        /*0018*/ 	.byte	0x04, 0x11
        /*001a*/ 	.short	(.L_23 - .L_22)
	.align		4
.L_22:
        /*001c*/ 	.word	index@($__internal_1_$__cuda_sm10x_tcgen05_guardrail_trap_phase_invalid_during_alloc)
        /*0020*/ 	.word	0x00000000


	//----- nvinfo : EIATTR_FRAME_SIZE
	.align		4
.L_23:
        /*0024*/ 	.byte	0x04, 0x11
        /*0026*/ 	.short	(.L_25 - .L_24)
	.align		4
.L_24:
        /*0028*/ 	.word	index@($__internal_0_$__cuda_sm10x_tcgen05_guardrail_trap_col_being_dealloced_not_returned_by_alloc)
        /*002c*/ 	.word	0x00000000


	//----- nvinfo : EIATTR_FRAME_SIZE
	.align		4
.L_25:
        /*0030*/ 	.byte	0x04, 0x11
        /*0032*/ 	.short	(.L_27 - .L_26)
	.align		4
.L_26:
        /*0034*/ 	.word	index@(_ZN7cutlass13device_kernelINS_4gemm6kernel13GemmUniversalIN4cute5tupleIJiiiiEEENS1_10collective13CollectiveMmaINS1_35MainloopSm100TmaUmmaWarpSpecializedILi8ELi2ELi4ENS5_IJNS4_1CILi2EEENSA_ILi1EEESC_EEEEENS5_IJNSA_ILi256EEENSA_ILi128EEENSA_ILi64EEEEEENS_10bfloat16_tENS5_IJlSC_lEEESJ_SK_NS4_8TiledMMAINS4_8MMA_AtomIJNS4_26SM100_MMA_F16BF16_2x1SM_SSISJ_SJ_fLi256ELi128ELNS4_4UMMA5MajorE0ELSP_0ELNSO_7ScaleInE0ELSQ_0EEEEEENS4_6LayoutINS5_IJSC_SC_SC_EEENS5_IJNSA_ILi0EEESV_SV_EEEEENS5_IJNS4_10UnderscoreESY_SY_EEEEENS4_18SM100_TMA_2SM_LOADENS4_14ComposedLayoutINS4_7SwizzleILi3ELi4ELi3EEENS4_18smem_ptr_flag_bitsILi16EEENST_INS5_IJNSA_ILi8EEESH_EEENS5_IJSH_SC_EEEEEEEvNS4_8identityES11_S1B_vS1C_EENS_8epilogue10collective18CollectiveEpilogueINS1E_23Sm100TmaWarpSpecializedILi4ELi2ELi32ELb1ELb0EEEJNS5_IJSG_SG_SH_EEENS5_IJNST_ISG_SC_EENST_INSA_ILi32EEESC_EEEEESJ_SK_SJ_SK_NS1E_6fusion15FusionCallbacksIS1I_NS1O_17LinearCombinationISJ_fSJ_fLNS_15FloatRoundStyleE2EEES1J_S1N_JEEENS4_5SM1004TMEM4LOAD26SM100_TMEM_LOAD_32dp32b32xENS4_13SM90_TMA_LOADENS12_INS13_ILi2ELi4ELi3EEES16_NST_INS5_IJS17_S1L_EEENS5_IJS1L_SC_EEEEEEENS4_39AutoVectorizingCopyWithAssumedAlignmentILi128EEENS4_14SM90_TMA_STOREES23_S25_S25_EEEvvEEEEvNT_6ParamsE)
        /*0038*/ 	.word	0x00000000


	//----- nvinfo : EIATTR_MIN_STACK_SIZE
	.align		4
.L_27:
        /*003c*/ 	.byte	0x04, 0x12
        /*003e*/ 	.short	(.L_29 - .L_28)
	.align		4
.L_28:
        /*0040*/ 	.word	index@(_ZN7cutlass13device_kernelINS_4gemm6kernel13GemmUniversalIN4cute5tupleIJiiiiEEENS1_10collective13CollectiveMmaINS1_35MainloopSm100TmaUmmaWarpSpecializedILi8ELi2ELi4ENS5_IJNS4_1CILi2EEENSA_ILi1EEESC_EEEEENS5_IJNSA_ILi256EEENSA_ILi128EEENSA_ILi64EEEEEENS_10bfloat16_tENS5_IJlSC_lEEESJ_SK_NS4_8TiledMMAINS4_8MMA_AtomIJNS4_26SM100_MMA_F16BF16_2x1SM_SSISJ_SJ_fLi256ELi128ELNS4_4UMMA5MajorE0ELSP_0ELNSO_7ScaleInE0ELSQ_0EEEEEENS4_6LayoutINS5_IJSC_SC_SC_EEENS5_IJNSA_ILi0EEESV_SV_EEEEENS5_IJNS4_10UnderscoreESY_SY_EEEEENS4_18SM100_TMA_2SM_LOADENS4_14ComposedLayoutINS4_7SwizzleILi3ELi4ELi3EEENS4_18smem_ptr_flag_bitsILi16EEENST_INS5_IJNSA_ILi8EEESH_EEENS5_IJSH_SC_EEEEEEEvNS4_8identityES11_S1B_vS1C_EENS_8epilogue10collective18CollectiveEpilogueINS1E_23Sm100TmaWarpSpecializedILi4ELi2ELi32ELb1ELb0EEEJNS5_IJSG_SG_SH_EEENS5_IJNST_ISG_SC_EENST_INSA_ILi32EEESC_EEEEESJ_SK_SJ_SK_NS1E_6fusion15FusionCallbacksIS1I_NS1O_17LinearCombinationISJ_fSJ_fLNS_15FloatRoundStyleE2EEES1J_S1N_JEEENS4_5SM1004TMEM4LOAD26SM100_TMEM_LOAD_32dp32b32xENS4_13SM90_TMA_LOADENS12_INS13_ILi2ELi4ELi3EEES16_NST_INS5_IJS17_S1L_EEENS5_IJS1L_SC_EEEEEEENS4_39AutoVectorizingCopyWithAssumedAlignmentILi128EEENS4_14SM90_TMA_STOREES23_S25_S25_EEEvvEEEEvNT_6ParamsE)
        /*0044*/ 	.word	0x00000000
.L_29:


//--------------------- .nv.compat                --------------------------
	.section	.nv.compat,"",@"SHT_CUDA_COMPAT_INFO"
	.align	4
        /*0000*/ 	.byte	0x02, 0x09, 0x01, 0x00, 0x02, 0x02, 0x02, 0x00, 0x02, 0x05, 0x05, 0x00, 0x03, 0x07, 0x01, 0x01
        /*0010*/ 	.byte	0x02, 0x03, 0x01, 0x00, 0x02, 0x06, 0x01, 0x00, 0x04, 0x0b, 0x08, 0x00, 0x09, 0x00, 0x00, 0x00
        /*0020*/ 	.byte	0x00, 0x00, 0x00, 0x00


//--------------------- .nv.info._ZN7cutlass13device_kernelINS_4gemm6kernel13GemmUniversalIN4cute5tupleIJiiiiEEENS1_10collective13CollectiveMmaINS1_35MainloopSm100TmaUmmaWarpSpecializedILi8ELi2ELi4ENS5_IJNS4_1CILi2EEENSA_ILi1EEESC_EEEEENS5_IJNSA_ILi256EEENSA_ILi128EEENSA_ILi64EEEEEENS_10bfloat16_tENS5_IJlSC_lEEESJ_SK_NS4_8TiledMMAINS4_8MMA_AtomIJNS4_26SM100_MMA_F16BF16_2x1SM_SSISJ_SJ_fLi256ELi128ELNS4_4UMMA5MajorE0ELSP_0ELNSO_7ScaleInE0ELSQ_0EEEEEENS4_6LayoutINS5_IJSC_SC_SC_EEENS5_IJNSA_ILi0EEESV_SV_EEEEENS5_IJNS4_10UnderscoreESY_SY_EEEEENS4_18SM100_TMA_2SM_LOADENS4_14ComposedLayoutINS4_7SwizzleILi3ELi4ELi3EEENS4_18smem_ptr_flag_bitsILi16EEENST_INS5_IJNSA_ILi8EEESH_EEENS5_IJSH_SC_EEEEEEEvNS4_8identityES11_S1B_vS1C_EENS_8epilogue10collective18CollectiveEpilogueINS1E_23Sm100TmaWarpSpecializedILi4ELi2ELi32ELb1ELb0EEEJNS5_IJSG_SG_SH_EEENS5_IJNST_ISG_SC_EENST_INSA_ILi32EEESC_EEEEESJ_SK_SJ_SK_NS1E_6fusion15FusionCallbacksIS1I_NS1O_17LinearCombinationISJ_fSJ_fLNS_15FloatRoundStyleE2EEES1J_S1N_JEEENS4_5SM1004TMEM4LOAD26SM100_TMEM_LOAD_32dp32b32xENS4_13SM90_TMA_LOADENS12_INS13_ILi2ELi4ELi3EEES16_NST_INS5_IJS17_S1L_EEENS5_IJS1L_SC_EEEEEEENS4_39AutoVectorizingCopyWithAssumedAlignmentILi128EEENS4_14SM90_TMA_STOREES23_S25_S25_EEEvvEEEEvNT_6ParamsE --------------------------
	.section	.nv.info._ZN7cutlass13device_kernelINS_4gemm6kernel13GemmUniversalIN4cute5tupleIJiiiiEEENS1_10collective13CollectiveMmaINS1_35MainloopSm100TmaUmmaWarpSpecializedILi8ELi2ELi4ENS5_IJNS4_1CILi2EEENSA_ILi1EEESC_EEEEENS5_IJNSA_ILi256EEENSA_ILi128EEENSA_ILi64EEEEEENS_10bfloat16_tENS5_IJlSC_lEEESJ_SK_NS4_8TiledMMAINS4_8MMA_AtomIJNS4_26SM100_MMA_F16BF16_2x1SM_SSISJ_SJ_fLi256ELi128ELNS4_4UMMA5MajorE0ELSP_0ELNSO_7ScaleInE0ELSQ_0EEEEEENS4_6LayoutINS5_IJSC_SC_SC_EEENS5_IJNSA_ILi0EEESV_SV_EEEEENS5_IJNS4_10UnderscoreESY_SY_EEEEENS4_18SM100_TMA_2SM_LOADENS4_14ComposedLayoutINS4_7SwizzleILi3ELi4ELi3EEENS4_18smem_ptr_flag_bitsILi16EEENST_INS5_IJNSA_ILi8EEESH_EEENS5_IJSH_SC_EEEEEEEvNS4_8identityES11_S1B_vS1C_EENS_8epilogue10collective18CollectiveEpilogueINS1E_23Sm100TmaWarpSpecializedILi4ELi2ELi32ELb1ELb0EEEJNS5_IJSG_SG_SH_EEENS5_IJNST_ISG_SC_EENST_INSA_ILi32EEESC_EEEEESJ_SK_SJ_SK_NS1E_6fusion15FusionCallbacksIS1I_NS1O_17LinearCombinationISJ_fSJ_fLNS_15FloatRoundStyleE2EEES1J_S1N_JEEENS4_5SM1004TMEM4LOAD26SM100_TMEM_LOAD_32dp32b32xENS4_13SM90_TMA_LOADENS12_INS13_ILi2ELi4ELi3EEES16_NST_INS5_IJS17_S1L_EEENS5_IJS1L_SC_EEEEEEENS4_39AutoVectorizingCopyWithAssumedAlignmentILi128EEENS4_14SM90_TMA_STOREES23_S25_S25_EEEvvEEEEvNT_6ParamsE,"",@"SHT_CUDA_INFO"
	.sectionflags	@""
	.align	4


	//----- nvinfo : EIATTR_CUDA_API_VERSION
	.align		4
        /*0000*/ 	.byte	0x04, 0x37
        /*0002*/ 	.short	(.L_31 - .L_30)
.L_30:
        /*0004*/ 	.word	0x00000082


	//----- nvinfo : EIATTR_KPARAM_INFO
	.align		4
.L_31:
        /*0008*/ 	.byte	0x04, 0x17
        /*000a*/ 	.short	(.L_33 - .L_32)
.L_32:
        /*000c*/ 	.word	0x00000000
        /*0010*/ 	.short	0x0000
        /*0012*/ 	.short	0x0000
        /*0014*/ 	.byte	0x00, 0xf0, 0x01, 0x20


	//----- nvinfo : EIATTR_AT_ENTRY_FRAGMENTS
	.align		4
.L_33:
        /*0018*/ 	.byte	0x04, 0x4f
        /*001a*/ 	.short	(.L_35 - .L_34)


	//   ....[0]....
.L_34:
        /*001c*/ 	.word	0x00000007


	//----- nvinfo : EIATTR_RESERVED_SMEM_USED
	.align		4
.L_35:
        /*0020*/ 	.byte	0x01, 0x41
	.zero		2


	//----- nvinfo : EIATTR_SPARSE_MMA_MASK
	.align		4
        /*0024*/ 	.byte	0x03, 0x50
        /*0026*/ 	.short	0x0000


	//----- nvinfo : EIATTR_TCGEN05_2CTA_USED
	.align		4
        /*0028*/ 	.byte	0x01, 0x52
	.zero		2


	//----- nvinfo : EIATTR_MAXREG_COUNT
	.align		4
        /*002c*/ 	.byte	0x03, 0x1b
        /*002e*/ 	.short	0x00ff


	//----- nvinfo : EIATTR_NUM_BARRIERS
	.align		4
        /*0030*/ 	.byte	0x02, 0x4c
        /*0032*/ 	.byte	0x07
	.zero		1


	//----- nvinfo : EIATTR_EXTERNS
	.align		4
        /*0034*/ 	.byte	0x04, 0x0f
        /*0036*/ 	.short	(.L_37 - .L_36)


	//   ....[0]....
	.align		4
.L_36:
        /*0038*/ 	.word	index@(__assertfail)


	//----- nvinfo : EIATTR_MERCURY_ISA_VERSION
	.align		4
.L_37:
        /*003c*/ 	.byte	0x03, 0x5f
        /*003e*/ 	.short	0x0101


	//----- nvinfo : EIATTR_INT_WARP_WIDE_INSTR_OFFSETS
	.align		4
        /*0040*/ 	.byte	0x04, 0x31
        /*0042*/ 	.short	(.L_39 - .L_38)


	//   ....[0]....
.L_38:
        /*0044*/ 	.word	0x00000d90


	//   ....[1]....
        /*0048*/ 	.word	0x00000e30


	//   ....[2]....
        /*004c*/ 	.word	0x00002190


	//   ....[3]....
        /*0050*/ 	.word	0x000042a0


	//   ....[4]....
        /*0054*/ 	.word	0x000042d0


	//   ....[5]....
        /*0058*/ 	.word	0x00004320


	//   ....[6]....
        /*005c*/ 	.word	0x00004c40


	//   ....[7]....
        /*0060*/ 	.word	0x00004ca0


	//   ....[8]....
        /*0064*/ 	.word	0x00004d80


	//   ....[9]....
        /*0068*/ 	.word	0x00004df0


	//   ....[10]....
        /*006c*/ 	.word	0x00004f00


	//   ....[11]....
        /*0070*/ 	.word	0x00004f90


	//   ....[12]....
        /*0074*/ 	.word	0x00005160


	//   ....[13]....
        /*0078*/ 	.word	0x000052c0


	//----- nvinfo : EIATTR_COOP_GROUP_MASK_REGIDS
	.align		4
.L_39:
        /*007c*/ 	.byte	0x04, 0x29
        /*007e*/ 	.short	(.L_41 - .L_40)


	//   ....[0]....
.L_40:
        /*0080*/ 	.word	0xffffffff


	//   ....[1]....
        /*0084*/ 	.word	0xffffffff


	//   ....[2]....
        /*0088*/ 	.word	0xffffffff


	//   ....[3]....
        /*008c*/ 	.word	0xffffffff


	//   ....[4]....
        /*0090*/ 	.word	0xffffffff


	//   ....[5]....
        /*0094*/ 	.word	0xffffffff


	//   ....[6]....
        /*0098*/ 	.word	0xffffffff


	//   ....[7]....
        /*009c*/ 	.word	0xffffffff


	//   ....[8]....
        /*00a0*/ 	.word	0xffffffff


	//   ....[9]....
        /*00a4*/ 	.word	0xffffffff


	//   ....[10]....
        /*00a8*/ 	.word	0xffffffff


	//   ....[11]....
        /*00ac*/ 	.word	0xffffffff


	//   ....[12]....
        /*00b0*/ 	.word	0xffffffff


	//   ....[13]....
        /*00b4*/ 	.word	0xffffffff


	//----- nvinfo : EIATTR_COOP_GROUP_INSTR_OFFSETS
	.align		4
.L_41:
        /*00b8*/ 	.byte	0x04, 0x28
        /*00ba*/ 	.short	(.L_43 - .L_42)


	//   ....[0]....
.L_42:
        /*00bc*/ 	.word	0x000000c0


	//   ....[1]....
        /*00c0*/ 	.word	0x00000500


	//   ....[2]....
        /*00c4*/ 	.word	0x00000700


	//   ....[3]....
        /*00c8*/ 	.word	0x00000890


	//   ....[4]....
        /*00cc*/ 	.word	0x00000980


	//   ....[5]....
        /*00d0*/ 	.word	0x00000ae0


	//   ....[6]....
        /*00d4*/ 	.word	0x00000c70


	//   ....[7]....
        /*00d8*/ 	.word	0x00000eb0


	//   ....[8]....
        /*00dc*/ 	.word	0x00002070


	//   ....[9]....
        /*00e0*/ 	.word	0x00003090


	//   ....[10]....
        /*00e4*/ 	.word	0x00003560


	//   ....[11]....
        /*00e8*/ 	.word	0x00003590


	//   ....[12]....
        /*00ec*/ 	.word	0x000041b0


	//   ....[13]....
        /*00f0*/ 	.word	0x000043c0


	//----- nvinfo : EIATTR_VRC_CTA_INIT_COUNT
	.align		4
.L_43:
        /*00f4*/ 	.byte	0x02, 0x4a
        /*00f6*/ 	.byte	0x80
	.zero		1


	//----- nvinfo : EIATTR_SYSCALL_OFFSETS
	.align		4
        /*00f8*/ 	.byte	0x04, 0x46
        /*00fa*/ 	.short	(.L_45 - .L_44)


	//   ....[0]....
.L_44:
        /*00fc*/ 	.word	0x00005d40


	//   ....[1]....
        /*0100*/ 	.word	0x00005e30


	//   ....[2]....
        /*0104*/ 	.word	0x000065a0


	//   ....[3]....
        /*0108*/ 	.word	0x00007220


	//   ....[4]....
        /*010c*/ 	.word	0x00007e70


	//   ....[5]....
        /*0110*/ 	.word	0x00008ac0


	//----- nvinfo : EIATTR_MBARRIER_INSTR_OFFSETS
	.align		4
.L_45:
        /*0114*/ 	.byte	0x04, 0x39
        /*0116*/ 	.short	(.L_47 - .L_46)


	//   ....[0]....
.L_46:
        /*0118*/ 	.word	0x000005f0
        /*011c*/ 	.word	0x000000ff
        /*0120*/ 	.word	0x00000000
        /*0124*/ 	.short	0x0100
        /*0126*/ 	.byte	0x08
	.zero		1


	//   ....[1]....
        /*0128*/ 	.word	0x00000600
        /*012c*/ 	.word	0x000000ff
        /*0130*/ 	.word	0x00000040
        /*0134*/ 	.short	0x0100
        /*0136*/ 	.byte	0x08
	.zero		1


	//   ....[2]....
        /*0138*/ 	.word	0x00000610
        /*013c*/ 	.word	0x000000ff
        /*0140*/ 	.word	0x00000008
        /*0144*/ 	.short	0x0100
        /*0146*/ 	.byte	0x08
	.zero		1


	//   ....[3]....
        /*0148*/ 	.word	0x00000620
        /*014c*/ 	.word	0x000000ff
        /*0150*/ 	.word	0x00000048
        /*0154*/ 	.short	0x0100
        /*0156*/ 	.byte	0x08
	.zero		1


	//   ....[4]....
        /*0158*/ 	.word	0x00000630
        /*015c*/ 	.word	0x000000ff
        /*0160*/ 	.word	0x00000010
        /*0164*/ 	.short	0x0100
        /*0166*/ 	.byte	0x08
	.zero		1


	//   ....[5]....
        /*0168*/ 	.word	0x00000640
        /*016c*/ 	.word	0x000000ff
        /*0170*/ 	.word	0x00000050
        /*0174*/ 	.short	0x0100
        /*0176*/ 	.byte	0x08
	.zero		1


	//   ....[6]....
        /*0178*/ 	.word	0x00000650
        /*017c*/ 	.word	0x000000ff
        /*0180*/ 	.word	0x00000018
        /*0184*/ 	.short	0x0100
        /*0186*/ 	.byte	0x08
	.zero		1


	//   ....[7]....
        /*0188*/ 	.word	0x00000660
        /*018c*/ 	.word	0x000000ff
        /*0190*/ 	.word	0x00000058
        /*0194*/ 	.short	0x0100
        /*0196*/ 	.byte	0x08
	.zero		1


	//   ....[8]....
        /*0198*/ 	.word	0x00000670
        /*019c*/ 	.word	0x000000ff
        /*01a0*/ 	.word	0x00000020
        /*01a4*/ 	.short	0x0100
        /*01a6*/ 	.byte	0x08
	.zero		1


	//   ....[9]....
        /*01a8*/ 	.word	0x00000680
        /*01ac*/ 	.word	0x000000ff
        /*01b0*/ 	.word	0x00000060
        /*01b4*/ 	.short	0x0100
        /*01b6*/ 	.byte	0x08
	.zero		1


	//   ....[10]....
        /*01b8*/ 	.word	0x00000690
        /*01bc*/ 	.word	0x000000ff
        /*01c0*/ 	.word	0x00000028
        /*01c4*/ 	.short	0x0100
        /*01c6*/ 	.byte	0x08
	.zero		1


	//   ....[11]....
        /*01c8*/ 	.word	0x000006a0
        /*01cc*/ 	.word	0x000000ff
        /*01d0*/ 	.word	0x00000068
        /*01d4*/ 	.short	0x0100
        /*01d6*/ 	.byte	0x08
	.zero		1


	//   ....[12]....
        /*01d8*/ 	.word	0x000006b0
        /*01dc*/ 	.word	0x000000ff
        /*01e0*/ 	.word	0x00000030
        /*01e4*/ 	.short	0x0100
        /*01e6*/ 	.byte	0x08
	.zero		1


	//   ....[13]....
        /*01e8*/ 	.word	0x000006c0
        /*01ec*/ 	.word	0x000000ff
        /*01f0*/ 	.word	0x00000070
        /*01f4*/ 	.short	0x0100
        /*01f6*/ 	.byte	0x08
	.zero		1


	//   ....[14]....
        /*01f8*/ 	.word	0x000006d0
        /*01fc*/ 	.word	0x000000ff
        /*0200*/ 	.word	0x00000038
        /*0204*/ 	.short	0x0100
        /*0206*/ 	.byte	0x08
	.zero		1


	//   ....[15]....
        /*0208*/ 	.word	0x000006e0
        /*020c*/ 	.word	0x000000ff
        /*0210*/ 	.word	0x00000078
        /*0214*/ 	.short	0x0100
        /*0216*/ 	.byte	0x08
	.zero		1


	//   ....[16]....
        /*0218*/ 	.word	0x00000800
        /*021c*/ 	.word	0x000000ff
        /*0220*/ 	.word	0x00000080
        /*0224*/ 	.short	0x0100
        /*0226*/ 	.byte	0x09
	.zero		1


	//   ....[17]....
        /*0228*/ 	.word	0x00000810
        /*022c*/ 	.word	0x000000ff
        /*0230*/ 	.word	0x000000a0
        /*0234*/ 	.short	0x0100
        /*0236*/ 	.byte	0x09
	.zero		1


	//   ....[18]....
        /*0238*/ 	.word	0x00000820
        /*023c*/ 	.word	0x000000ff
        /*0240*/ 	.word	0x00000088
        /*0244*/ 	.short	0x0100
        /*0246*/ 	.byte	0x09
	.zero		1


	//   ....[19]....
        /*0248*/ 	.word	0x00000830
        /*024c*/ 	.word	0x000000ff
        /*0250*/ 	.word	0x000000a8
        /*0254*/ 	.short	0x0100
        /*0256*/ 	.byte	0x09
	.zero		1


	//   ....[20]....
        /*0258*/ 	.word	0x00000840
        /*025c*/ 	.word	0x000000ff
        /*0260*/ 	.word	0x00000090
        /*0264*/ 	.short	0x0100
        /*0266*/ 	.byte	0x09
	.zero		1


	//   ....[21]....
        /*0268*/ 	.word	0x00000850
        /*026c*/ 	.word	0x000000ff
        /*0270*/ 	.word	0x000000b0
        /*0274*/ 	.short	0x0100
        /*0276*/ 	.byte	0x09
	.zero		1


	//   ....[22]....
        /*0278*/ 	.word	0x00000860
        /*027c*/ 	.word	0x000000ff
        /*0280*/ 	.word	0x00000098
        /*0284*/ 	.short	0x0100
        /*0286*/ 	.byte	0x09
	.zero		1


	//   ....[23]....
        /*0288*/ 	.word	0x00000870
        /*028c*/ 	.word	0x000000ff
        /*0290*/ 	.word	0x000000b8
        /*0294*/ 	.short	0x0100
        /*0296*/ 	.byte	0x09
	.zero		1


	//   ....[24]....
        /*0298*/ 	.word	0x00000950
        /*029c*/ 	.word	0x000000ff
        /*02a0*/ 	.word	0x000000c0
        /*02a4*/ 	.short	0x0100
        /*02a6*/ 	.byte	0x08
	.zero		1


	//   ....[25]....
        /*02a8*/ 	.word	0x00000960
        /*02ac*/ 	.word	0x000000ff
        /*02b0*/ 	.word	0x000000c8
        /*02b4*/ 	.short	0x0100
        /*02b6*/ 	.byte	0x08
	.zero		1


	//   ....[26]....
        /*02b8*/ 	.word	0x00000a90
        /*02bc*/ 	.word	0x000000ff
        /*02c0*/ 	.word	0x000000d0
        /*02c4*/ 	.short	0x0100
        /*02c6*/ 	.byte	0x08
	.zero		1


	//   ....[27]....
        /*02c8*/ 	.word	0x00000aa0
        /*02cc*/ 	.word	0x000000ff
        /*02d0*/ 	.word	0x000000e0
        /*02d4*/ 	.short	0x0100
        /*02d6*/ 	.byte	0x08
	.zero		1


	//   ....[28]....
        /*02d8*/ 	.word	0x00000ab0
        /*02dc*/ 	.word	0x000000ff
        /*02e0*/ 	.word	0x000000d8
        /*02e4*/ 	.short	0x0100
        /*02e6*/ 	.byte	0x08
	.zero		1


	//   ....[29]....
        /*02e8*/ 	.word	0x00000ac0
        /*02ec*/ 	.word	0x000000ff
        /*02f0*/ 	.word	0x000000e8
        /*02f4*/ 	.short	0x0100
        /*02f6*/ 	.byte	0x08
	.zero		1


	//   ....[30]....
        /*02f8*/ 	.word	0x00000be0
        /*02fc*/ 	.word	0x000000ff
        /*0300*/ 	.word	0x000000f0
        /*0304*/ 	.short	0x0100
        /*0306*/ 	.byte	0x09
	.zero		1


	//   ....[31]....
        /*0308*/ 	.word	0x00000bf0
        /*030c*/ 	.word	0x000000ff
        /*0310*/ 	.word	0x00000110
        /*0314*/ 	.short	0x0100
        /*0316*/ 	.byte	0x09
	.zero		1


	//   ....[32]....
        /*0318*/ 	.word	0x00000c00
        /*031c*/ 	.word	0x000000ff
        /*0320*/ 	.word	0x000000f8
        /*0324*/ 	.short	0x0100
        /*0326*/ 	.byte	0x09
	.zero		1


	//   ....[33]....
        /*0328*/ 	.word	0x00000c10
        /*032c*/ 	.word	0x000000ff
        /*0330*/ 	.word	0x00000118
        /*0334*/ 	.short	0x0100
        /*0336*/ 	.byte	0x09
	.zero		1


	//   ....[34]....
        /*0338*/ 	.word	0x00000c20
        /*033c*/ 	.word	0x000000ff
        /*0340*/ 	.word	0x00000100
        /*0344*/ 	.short	0x0100
        /*0346*/ 	.byte	0x09
	.zero		1


	//   ....[35]....
        /*0348*/ 	.word	0x00000c30
        /*034c*/ 	.word	0x000000ff
        /*0350*/ 	.word	0x00000120
        /*0354*/ 	.short	0x0100
        /*0356*/ 	.byte	0x09
	.zero		1


	//   ....[36]....
        /*0358*/ 	.word	0x00000c40
        /*035c*/ 	.word	0x000000ff
        /*0360*/ 	.word	0x00000108
        /*0364*/ 	.short	0x0100
        /*0366*/ 	.byte	0x09
	.zero		1


	//   ....[37]....
        /*0368*/ 	.word	0x00000c50
        /*036c*/ 	.word	0x000000ff
        /*0370*/ 	.word	0x00000128
        /*0374*/ 	.short	0x0100
        /*0376*/ 	.byte	0x09
	.zero		1


	//   ....[38]....
        /*0378*/ 	.word	0x00000d40
        /*037c*/ 	.word	0x000000ff
        /*0380*/ 	.word	0x00000130
        /*0384*/ 	.short	0x0100
        /*0386*/ 	.byte	0x08
	.zero		1


	//   ....[39]....
        /*0388*/ 	.word	0x00000d50
        /*038c*/ 	.word	0x000000ff
        /*0390*/ 	.word	0x00000140
        /*0394*/ 	.short	0x0100
        /*0396*/ 	.byte	0x08
	.zero		1


	//   ....[40]....
        /*0398*/ 	.word	0x00000d60
        /*039c*/ 	.word	0x000000ff
        /*03a0*/ 	.word	0x00000138
        /*03a4*/ 	.short	0x0100
        /*03a6*/ 	.byte	0x08
	.zero		1


	//   ....[41]....
        /*03a8*/ 	.word	0x00000d70
        /*03ac*/ 	.word	0x000000ff
        /*03b0*/ 	.word	0x00000148
        /*03b4*/ 	.short	0x0100
        /*03b6*/ 	.byte	0x08
	.zero		1


	//   ....[42]....
        /*03b8*/ 	.word	0x00000e60
        /*03bc*/ 	.word	0x000000ff
        /*03c0*/ 	.word	0x00000150
        /*03c4*/ 	.short	0x0100
        /*03c6*/ 	.byte	0x07
	.zero		1


	//   ....[43]....
        /*03c8*/ 	.word	0x00001870
        /*03cc*/ 	.word	0x00000002
        /*03d0*/ 	.word	0x00000140
        /*03d4*/ 	.short	0x010a
        /*03d6*/ 	.byte	0xff
	.zero		1


	//   ....[44]....
        /*03d8*/ 	.word	0x000018a0
        /*03dc*/ 	.word	0x00000002
        /*03e0*/ 	.word	0x00000130
        /*03e4*/ 	.short	0x0101
        /*03e6*/ 	.byte	0xff
	.zero		1


	//   ....[45]....
        /*03e8*/ 	.word	0x00001970
        /*03ec*/ 	.word	0x000000ff
        /*03f0*/ 	.word	0x00000040
        /*03f4*/ 	.short	0x010a
        /*03f6*/ 	.byte	0x08
	.zero		1


	//   ....[46]....
        /*03f8*/ 	.word	0x00001a70
        /*03fc*/ 	.word	0x000000ff
        /*0400*/ 	.word	0x00000040
        /*0404*/ 	.short	0x010a
        /*0406*/ 	.byte	0x21
	.zero		1


	//   ....[47]....
        /*0408*/ 	.word	0x00001c20
        /*040c*/ 	.word	0x000000ff
        /*0410*/ 	.word	0x00000040
        /*0414*/ 	.short	0x010a
        /*0416*/ 	.byte	0x08
	.zero		1


	//   ....[48]....
        /*0418*/ 	.word	0x00001d20
        /*041c*/ 	.word	0x000000ff
        /*0420*/ 	.word	0x000000c8
        /*0424*/ 	.short	0x0101
        /*0426*/ 	.byte	0x06
	.zero		1


	//   ....[49]....
        /*0428*/ 	.word	0x00001d40
        /*042c*/ 	.word	0x000000ff
        /*0430*/ 	.word	0x00000040
        /*0434*/ 	.short	0x010a
        /*0436*/ 	.byte	0x08
	.zero		1


	//   ....[50]....
        /*0438*/ 	.word	0x00001dc0
        /*043c*/ 	.word	0x000000ff
        /*0440*/ 	.word	0x00000040
        /*0444*/ 	.short	0x010a
        /*0446*/ 	.byte	0x11
	.zero		1


	//   ....[51]....
        /*0448*/ 	.word	0x00001f50
        /*044c*/ 	.word	0x000000ff
        /*0450*/ 	.word	0x00000040
        /*0454*/ 	.short	0x010a
        /*0456*/ 	.byte	0x08
	.zero		1


	//   ....[52]....
        /*0458*/ 	.word	0x000020a0
        /*045c*/ 	.word	0x00000002
        /*0460*/ 	.word	0x000000d0
        /*0464*/ 	.short	0x010a
        /*0466*/ 	.byte	0xff
	.zero		1


	//   ....[53]....
        /*0468*/ 	.word	0x00002160
        /*046c*/ 	.word	0x00000002
        /*0470*/ 	.word	0x00000000
        /*0474*/ 	.short	0x0101
        /*0476*/ 	.byte	0xff
	.zero		1


	//   ....[54]....
        /*0478*/ 	.word	0x000026c0
        /*047c*/ 	.word	0x000000ff
        /*0480*/ 	.word	0x00000000
        /*0484*/ 	.short	0x010a
        /*0486*/ 	.byte	0x04
	.zero		1


	//   ....[55]....
        /*0488*/ 	.word	0x00002750
        /*048c*/ 	.word	0x000000ff
        /*0490*/ 	.word	0x00000000
        /*0494*/ 	.short	0x010a
        /*0496*/ 	.byte	0x04
	.zero		1


	//   ....[56]....
        /*0498*/ 	.word	0x000027e0
        /*049c*/ 	.word	0x000000ff
        /*04a0*/ 	.word	0x00000000
        /*04a4*/ 	.short	0x010a
        /*04a6*/ 	.byte	0x04
	.zero		1


	//   ....[57]....
        /*04a8*/ 	.word	0x00002870
        /*04ac*/ 	.word	0x000000ff
        /*04b0*/ 	.word	0x00000000
        /*04b4*/ 	.short	0x010a
        /*04b6*/ 	.byte	0x04
	.zero		1


	//   ....[58]....
        /*04b8*/ 	.word	0x00002900
        /*04bc*/ 	.word	0x000000ff
        /*04c0*/ 	.word	0x00000000
        /*04c4*/ 	.short	0x010a
        /*04c6*/ 	.byte	0x04
	.zero		1


	//   ....[59]....
        /*04c8*/ 	.word	0x00002990
        /*04cc*/ 	.word	0x000000ff
        /*04d0*/ 	.word	0x00000000
        /*04d4*/ 	.short	0x010a
        /*04d6*/ 	.byte	0x04
	.zero		1


	//   ....[60]....
        /*04d8*/ 	.word	0x00002a20
        /*04dc*/ 	.word	0x000000ff
        /*04e0*/ 	.word	0x00000000
        /*04e4*/ 	.short	0x010a
        /*04e6*/ 	.byte	0x04
	.zero		1


	//   ....[61]....
        /*04e8*/ 	.word	0x00002ac0
        /*04ec*/ 	.word	0x00000000
        /*04f0*/ 	.word	0x00000000
        /*04f4*/ 	.short	0x010a
        /*04f6*/ 	.byte	0xff
	.zero		1


	//   ....[62]....
        /*04f8*/ 	.word	0x00002bf0
        /*04fc*/ 	.word	0x00000000
        /*0500*/ 	.word	0x00000130
        /*0504*/ 	.short	0x010a
        /*0506*/ 	.byte	0xff
	.zero		1


	//   ....[63]....
        /*0508*/ 	.word	0x00002c60
        /*050c*/ 	.word	0x00000000
        /*0510*/ 	.word	0x00000000
        /*0514*/ 	.short	0x0101
        /*0516*/ 	.byte	0xff
	.zero		1


	//   ....[64]....
        /*0518*/ 	.word	0x00002c80
        /*051c*/ 	.word	0x000000ff
        /*0520*/ 	.word	0x000000e0
        /*0524*/ 	.short	0x010a
        /*0526*/ 	.byte	0x05
	.zero		1


	//   ....[65]....
        /*0528*/ 	.word	0x00002da0
        /*052c*/ 	.word	0x00000000
        /*0530*/ 	.word	0x000000d0
        /*0534*/ 	.short	0x010a
        /*0536*/ 	.byte	0xff
	.zero		1


	//   ....[66]....
        /*0538*/ 	.word	0x00002ea0
        /*053c*/ 	.word	0x00000000
        /*0540*/ 	.word	0x00000000
        /*0544*/ 	.short	0x0101
        /*0546*/ 	.byte	0xff
	.zero		1


	//   ....[67]....
        /*0548*/ 	.word	0x00002f30
        /*054c*/ 	.word	0x000000ff
        /*0550*/ 	.word	0x000000e0
        /*0554*/ 	.short	0x0106
        /*0556*/ 	.byte	0x05
	.zero		1


	//   ....[68]....
        /*0558*/ 	.word	0x00002f50
        /*055c*/ 	.word	0x000000ff
        /*0560*/ 	.word	0x000000e0
        /*0564*/ 	.short	0x010a
        /*0566*/ 	.byte	0x05
	.zero		1


	//   ....[69]....
        /*0568*/ 	.word	0x00002fe0
        /*056c*/ 	.word	0x000000ff
        /*0570*/ 	.word	0x000000e0
        /*0574*/ 	.short	0x0106
        /*0576*/ 	.byte	0x04
	.zero		1


	//   ....[70]....
        /*0578*/ 	.word	0x00003020
        /*057c*/ 	.word	0x00000000
        /*0580*/ 	.word	0x000000e0
        /*0584*/ 	.short	0x010a
        /*0586*/ 	.byte	0xff
	.zero		1


	//   ....[71]....
        /*0588*/ 	.word	0x00003260
        /*058c*/ 	.word	0x000000ff
        /*0590*/ 	.word	0x00000008
        /*0594*/ 	.short	0x010a
        /*0596*/ 	.byte	0x06
	.zero		1


	//   ....[72]....
        /*0598*/ 	.word	0x00003280
        /*059c*/ 	.word	0x000000ff
        /*05a0*/ 	.word	0x00000008
        /*05a4*/ 	.short	0x010a
        /*05a6*/ 	.byte	0x06
	.zero		1


	//   ....[73]....
        /*05a8*/ 	.word	0x00003410
        /*05ac*/ 	.word	0x000000ff
        /*05b0*/ 	.word	0x00000008
        /*05b4*/ 	.short	0x010a
        /*05b6*/ 	.byte	0x06
	.zero		1


	//   ....[74]....
        /*05b8*/ 	.word	0x00003430
        /*05bc*/ 	.word	0x000000ff
        /*05c0*/ 	.word	0x00000008
        /*05c4*/ 	.short	0x010a
        /*05c6*/ 	.byte	0x06
	.zero		1


	//   ....[75]....
        /*05c8*/ 	.word	0x000034f0
        /*05cc*/ 	.word	0x000000ff
        /*05d0*/ 	.word	0x00000000
        /*05d4*/ 	.short	0x0101
        /*05d6*/ 	.byte	0x07
	.zero		1


	//   ....[76]....
        /*05d8*/ 	.word	0x00003830
        /*05dc*/ 	.word	0x00000000
        /*05e0*/ 	.word	0x000000d0
        /*05e4*/ 	.short	0x010a
        /*05e6*/ 	.byte	0xff
	.zero		1


	//   ....[77]....
        /*05e8*/ 	.word	0x000038f0
        /*05ec*/ 	.word	0x00000000
        /*05f0*/ 	.word	0x00000000
        /*05f4*/ 	.short	0x0101
        /*05f6*/ 	.byte	0xff
	.zero		1


	//   ....[78]....
        /*05f8*/ 	.word	0x000039b0
        /*05fc*/ 	.word	0x000000ff
        /*0600*/ 	.word	0x00000000
        /*0604*/ 	.short	0x010a
        /*0606*/ 	.byte	0x08
	.zero		1


	//   ....[79]....
        /*0608*/ 	.word	0x000039c0
        /*060c*/ 	.word	0x000000ff
        /*0610*/ 	.word	0x00000110
        /*0614*/ 	.short	0x010a
        /*0616*/ 	.byte	0x09
	.zero		1


	//   ....[80]....
        /*0618*/ 	.word	0x00003a70
        /*061c*/ 	.word	0x000000ff
        /*0620*/ 	.word	0x00000000
        /*0624*/ 	.short	0x010a
        /*0626*/ 	.byte	0x08
	.zero		1


	//   ....[81]....
        /*0628*/ 	.word	0x00003ba0
        /*062c*/ 	.word	0x000000ff
        /*0630*/ 	.word	0x00000000
        /*0634*/ 	.short	0x010a
        /*0636*/ 	.byte	0x1e
	.zero		1


	//   ....[82]....
        /*0638*/ 	.word	0x00003ea0
        /*063c*/ 	.word	0x000000ff
        /*0640*/ 	.word	0x00000000
        /*0644*/ 	.short	0x010a
        /*0646*/ 	.byte	0x08
	.zero		1


	//   ....[83]....
        /*0648*/ 	.word	0x00003f30
        /*064c*/ 	.word	0x000000ff
        /*0650*/ 	.word	0x00000000
        /*0654*/ 	.short	0x010a
        /*0656*/ 	.byte	0x08
	.zero		1


	//   ....[84]....
        /*0658*/ 	.word	0x00003fc0
        /*065c*/ 	.word	0x000000ff
        /*0660*/ 	.word	0x00000000
        /*0664*/ 	.short	0x010a
        /*0666*/ 	.byte	0x08
	.zero		1


	//   ....[85]....
        /*0668*/ 	.word	0x00004060
        /*066c*/ 	.word	0x00000000
        /*0670*/ 	.word	0x00000000
        /*0674*/ 	.short	0x010a
        /*0676*/ 	.byte	0xff
	.zero		1


	//   ....[86]....
        /*0678*/ 	.word	0x000040a0
        /*067c*/ 	.word	0x00000000
        /*0680*/ 	.word	0x00000000
        /*0684*/ 	.short	0x010a
        /*0686*/ 	.byte	0xff
	.zero		1


	//   ....[87]....
        /*0688*/ 	.word	0x00004110
        /*068c*/ 	.word	0x000000ff
        /*0690*/ 	.word	0x00000000
        /*0694*/ 	.short	0x0101
        /*0696*/ 	.byte	0x05
	.zero		1


	//   ....[88]....
        /*0698*/ 	.word	0x00004150
        /*069c*/ 	.word	0x000000ff
        /*06a0*/ 	.word	0x00000150
        /*06a4*/ 	.short	0x010a
        /*06a6*/ 	.byte	0x07
	.zero		1


	//   ....[89]....
        /*06a8*/ 	.word	0x000041a0
        /*06ac*/ 	.word	0x000000ff
        /*06b0*/ 	.word	0x00000000
        /*06b4*/ 	.short	0x0101
        /*06b6*/ 	.byte	0x05
	.zero		1


	//   ....[90]....
        /*06b8*/ 	.word	0x000045f0
        /*06bc*/ 	.word	0x00000000
        /*06c0*/ 	.word	0x000000d0
        /*06c4*/ 	.short	0x010a
        /*06c6*/ 	.byte	0xff
	.zero		1


	//   ....[91]....
        /*06c8*/ 	.word	0x000046b0
        /*06cc*/ 	.word	0x00000000
        /*06d0*/ 	.word	0x00000000
        /*06d4*/ 	.short	0x0101
        /*06d6*/ 	.byte	0xff
	.zero		1


	//   ....[92]....
        /*06d8*/ 	.word	0x000049d0
        /*06dc*/ 	.word	0x000000ff
        /*06e0*/ 	.word	0x000000c8
        /*06e4*/ 	.short	0x010a
        /*06e6*/ 	.byte	0x07
	.zero		1


	//   ....[93]....
        /*06e8*/ 	.word	0x00004bc0
        /*06ec*/ 	.word	0x000000ff
        /*06f0*/ 	.word	0x000000a0
        /*06f4*/ 	.short	0x010a
        /*06f6*/ 	.byte	0x07
	.zero		1


	//   ....[94]....
        /*06f8*/ 	.word	0x00004d30
        /*06fc*/ 	.word	0x000000ff
        /*0700*/ 	.word	0x00000080
        /*0704*/ 	.short	0x010b
        /*0706*/ 	.byte	0x07
	.zero		1


	//   ....[95]....
        /*0708*/ 	.word	0x00004d40
        /*070c*/ 	.word	0x000000ff
        /*0710*/ 	.word	0x00000000
        /*0714*/ 	.short	0x0101
        /*0716*/ 	.byte	0x08
	.zero		1


	//   ....[96]....
        /*0718*/ 	.word	0x00004d50
        /*071c*/ 	.word	0x000000ff
        /*0720*/ 	.word	0x000000a8
        /*0724*/ 	.short	0x010a
        /*0726*/ 	.byte	0x07
	.zero		1


	//   ....[97]....
        /*0728*/ 	.word	0x00004ea0
        /*072c*/ 	.word	0x000000ff
        /*0730*/ 	.word	0x00000088
        /*0734*/ 	.short	0x010b
        /*0736*/ 	.byte	0x07
	.zero		1


	//   ....[98]....
        /*0738*/ 	.word	0x00004eb0
        /*073c*/ 	.word	0x000000ff
        /*0740*/ 	.word	0x00000000
        /*0744*/ 	.short	0x0101
        /*0746*/ 	.byte	0x08
	.zero		1


	//   ....[99]....
        /*0748*/ 	.word	0x00004ec0
        /*074c*/ 	.word	0x000000ff
        /*0750*/ 	.word	0x000000b0
        /*0754*/ 	.short	0x010a
        /*0756*/ 	.byte	0x07
	.zero		1


	//   ....[100]....
        /*0758*/ 	.word	0x00005040
        /*075c*/ 	.word	0x000000ff
        /*0760*/ 	.word	0x00000090
        /*0764*/ 	.short	0x010b
        /*0766*/ 	.byte	0x07
	.zero		1


	//   ....[101]....
        /*0768*/ 	.word	0x00005080
        /*076c*/ 	.word	0x000000ff
        /*0770*/ 	.word	0x00000000
        /*0774*/ 	.short	0x0101
        /*0776*/ 	.byte	0x08
	.zero		1


	//   ....[102]....
        /*0778*/ 	.word	0x000050c0
        /*077c*/ 	.word	0x000000ff
        /*0780*/ 	.word	0x000000b8
        /*0784*/ 	.short	0x010a
        /*0786*/ 	.byte	0x07
	.zero		1


	//   ....[103]....
        /*0788*/ 	.word	0x00005300
        /*078c*/ 	.word	0x000000ff
        /*0790*/ 	.word	0x00000098
        /*0794*/ 	.short	0x010b
        /*0796*/ 	.byte	0x07
	.zero		1


	//   ....[104]....
        /*0798*/ 	.word	0x00005320
        /*079c*/ 	.word	0x000000ff
        /*07a0*/ 	.word	0x00000000
        /*07a4*/ 	.short	0x0101
        /*07a6*/ 	.byte	0x0d
	.zero		1


	//   ....[105]....
        /*07a8*/ 	.word	0x00005350
        /*07ac*/ 	.word	0x000000ff
        /*07b0*/ 	.word	0x000000a0
        /*07b4*/ 	.short	0x010a
        /*07b6*/ 	.byte	0x07
	.zero		1


	//   ....[106]....
        /*07b8*/ 	.word	0x00005370
        /*07bc*/ 	.word	0x000000ff
        /*07c0*/ 	.word	0x000000a8
        /*07c4*/ 	.short	0x010a
        /*07c6*/ 	.byte	0x07
	.zero		1


	//   ....[107]....
        /*07c8*/ 	.word	0x00005390
        /*07cc*/ 	.word	0x000000ff
        /*07d0*/ 	.word	0x000000b0
        /*07d4*/ 	.short	0x010a
        /*07d6*/ 	.byte	0x07
	.zero		1


	//   ....[108]....
        /*07d8*/ 	.word	0x000053d0
        /*07dc*/ 	.word	0x00000000
        /*07e0*/ 	.word	0x000000b8
        /*07e4*/ 	.short	0x010a
        /*07e6*/ 	.byte	0xff
	.zero		1


	//   ....[109]....
        /*07e8*/ 	.word	0x00005700
        /*07ec*/ 	.word	0x00000000
        /*07f0*/ 	.word	0x000000d0
        /*07f4*/ 	.short	0x010a
        /*07f6*/ 	.byte	0xff
	.zero		1


	//   ....[110]....
        /*07f8*/ 	.word	0x00005810
        /*07fc*/ 	.word	0x00000000
        /*0800*/ 	.word	0x00000000
        /*0804*/ 	.short	0x0101
        /*0806*/ 	.byte	0xff
	.zero		1


	//   ....[111]....
        /*0808*/ 	.word	0x00006260
        /*080c*/ 	.word	0x000000ff
        /*0810*/ 	.word	0x00000080
        /*0814*/ 	.short	0x010a
        /*0816*/ 	.byte	0x30
	.zero		1


	//   ....[112]....
        /*0818*/ 	.word	0x000062a0
        /*081c*/ 	.word	0x00000070
        /*0820*/ 	.word	0x000000f0
        /*0824*/ 	.short	0x010a
        /*0826*/ 	.byte	0xff
	.zero		1


	//   ....[113]....
        /*0828*/ 	.word	0x00006390
        /*082c*/ 	.word	0x000000ff
        /*0830*/ 	.word	0x00000080
        /*0834*/ 	.short	0x010a
        /*0836*/ 	.byte	0x30
	.zero		1


	//   ....[114]....
        /*0838*/ 	.word	0x00006480
        /*083c*/ 	.word	0x00000070
        /*0840*/ 	.word	0x000000f0
        /*0844*/ 	.short	0x010a
        /*0846*/ 	.byte	0xff
	.zero		1


	//   ....[115]....
        /*0848*/ 	.word	0x00006f50
        /*084c*/ 	.word	0x00000000
        /*0850*/ 	.word	0x00000000
        /*0854*/ 	.short	0x0101
        /*0856*/ 	.byte	0xff
	.zero		1


	//   ....[116]....
        /*0858*/ 	.word	0x00006f60
        /*085c*/ 	.word	0x00000002
        /*0860*/ 	.word	0x00000080
        /*0864*/ 	.short	0x010a
        /*0866*/ 	.byte	0xff
	.zero		1


	//   ....[117]....
        /*0868*/ 	.word	0x00007040
        /*086c*/ 	.word	0x00000002
        /*0870*/ 	.word	0x00000080
        /*0874*/ 	.short	0x010a
        /*0876*/ 	.byte	0xff
	.zero		1


	//   ....[118]....
        /*0878*/ 	.word	0x00007ba0
        /*087c*/ 	.word	0x0000003f
        /*0880*/ 	.word	0x00000000
        /*0884*/ 	.short	0x0101
        /*0886*/ 	.byte	0xff
	.zero		1


	//   ....[119]....
        /*0888*/ 	.word	0x00007bc0
        /*088c*/ 	.word	0x00000000
        /*0890*/ 	.word	0x00000080
        /*0894*/ 	.short	0x010a
        /*0896*/ 	.byte	0xff
	.zero		1


	//   ....[120]....
        /*0898*/ 	.word	0x00007c90
        /*089c*/ 	.word	0x00000000
        /*08a0*/ 	.word	0x00000080
        /*08a4*/ 	.short	0x010a
        /*08a6*/ 	.byte	0xff
	.zero		1


	//   ....[121]....
        /*08a8*/ 	.word	0x000087f0
        /*08ac*/ 	.word	0x0000003f
        /*08b0*/ 	.word	0x00000000
        /*08b4*/ 	.short	0x0101
        /*08b6*/ 	.byte	0xff
	.zero		1


	//   ....[122]....
        /*08b8*/ 	.word	0x00008810
        /*08bc*/ 	.word	0x00000000
        /*08c0*/ 	.word	0x00000080
        /*08c4*/ 	.short	0x010a
        /*08c6*/ 	.byte	0xff
	.zero		1


	//   ....[123]....
        /*08c8*/ 	.word	0x000088e0
        /*08cc*/ 	.word	0x00000000
        /*08d0*/ 	.word	0x00000080
        /*08d4*/ 	.short	0x010a
        /*08d6*/ 	.byte	0xff
	.zero		1


	//   ....[124]....
        /*08d8*/ 	.word	0x00008cd0
        /*08dc*/ 	.word	0x00000070
        /*08e0*/ 	.word	0x00000000
        /*08e4*/ 	.short	0x0101
        /*08e6*/ 	.byte	0xff
	.zero		1


	//   ....[125]....
        /*08e8*/ 	.word	0x00009490
        /*08ec*/ 	.word	0x00000000
        /*08f0*/ 	.word	0x00000000
        /*08f4*/ 	.short	0x0101
        /*08f6*/ 	.byte	0xff
	.zero		1


	//   ....[126]....
        /*08f8*/ 	.word	0x00009700
        /*08fc*/ 	.word	0x000000ff
        /*0900*/ 	.word	0x00000000
        /*0904*/ 	.short	0x0101
        /*0906*/ 	.byte	0x04
	.zero		1


	//   ....[127]....
        /*0908*/ 	.word	0x00009720
        /*090c*/ 	.word	0x00000002
        /*0910*/ 	.word	0x00000140
        /*0914*/ 	.short	0x010a
        /*0916*/ 	.byte	0xff
	.zero		1


	//   ....[128]....
        /*0918*/ 	.word	0x00009780
        /*091c*/ 	.word	0x00000002
        /*0920*/ 	.word	0x00000040
        /*0924*/ 	.short	0x010a
        /*0926*/ 	.byte	0xff
	.zero		1


	//   ....[129]....
        /*0928*/ 	.word	0x000097e0
        /*092c*/ 	.word	0x00000002
        /*0930*/ 	.word	0x00000040
        /*0934*/ 	.short	0x010a
        /*0936*/ 	.byte	0xff
	.zero		1


	//   ....[130]....
        /*0938*/ 	.word	0x00009830
        /*093c*/ 	.word	0x00000002
        /*0940*/ 	.word	0x000000d0
        /*0944*/ 	.short	0x010a
        /*0946*/ 	.byte	0xff
	.zero		1


	//   ....[131]....
        /*0948*/ 	.word	0x00009890
        /*094c*/ 	.word	0x00000000
        /*0950*/ 	.word	0x00000000
        /*0954*/ 	.short	0x010a
        /*0956*/ 	.byte	0xff
	.zero		1


	//   ....[132]....
        /*0958*/ 	.word	0x000098f0
        /*095c*/ 	.word	0x00000000
        /*0960*/ 	.word	0x00000000
        /*0964*/ 	.short	0x010a
        /*0966*/ 	.byte	0xff
	.zero		1


	//   ....[133]....
        /*0968*/ 	.word	0x00009950
        /*096c*/ 	.word	0x00000000
        /*0970*/ 	.word	0x00000000
        /*0974*/ 	.short	0x010a
        /*0976*/ 	.byte	0xff
	.zero		1


	//   ....[134]....
        /*0978*/ 	.word	0x000099b0
        /*097c*/ 	.word	0x00000000
        /*0980*/ 	.word	0x00000000
        /*0984*/ 	.short	0x010a
        /*0986*/ 	.byte	0xff
	.zero		1


	//   ....[135]....
        /*0988*/ 	.word	0x00009a10
        /*098c*/ 	.word	0x00000000
        /*0990*/ 	.word	0x00000000
        /*0994*/ 	.short	0x010a
        /*0996*/ 	.byte	0xff
	.zero		1


	//   ....[136]....
        /*0998*/ 	.word	0x00009a70
        /*099c*/ 	.word	0x00000000
        /*09a0*/ 	.word	0x00000000
        /*09a4*/ 	.short	0x010a
        /*09a6*/ 	.byte	0xff
	.zero		1


	//   ....[137]....
        /*09a8*/ 	.word	0x00009ad0
        /*09ac*/ 	.word	0x00000000
        /*09b0*/ 	.word	0x00000000
        /*09b4*/ 	.short	0x010a
        /*09b6*/ 	.byte	0xff
	.zero		1


	//   ....[138]....
        /*09b8*/ 	.word	0x00009b20
        /*09bc*/ 	.word	0x00000000
        /*09c0*/ 	.word	0x00000130
        /*09c4*/ 	.short	0x010a
        /*09c6*/ 	.byte	0xff
	.zero		1


	//   ....[139]....
        /*09c8*/ 	.word	0x00009b80
        /*09cc*/ 	.word	0x00000000
        /*09d0*/ 	.word	0x000000e0
        /*09d4*/ 	.short	0x010a
        /*09d6*/ 	.byte	0xff
	.zero		1


	//   ....[140]....
        /*09d8*/ 	.word	0x00009bd0
        /*09dc*/ 	.word	0x00000000
        /*09e0*/ 	.word	0x000000d0
        /*09e4*/ 	.short	0x010a
        /*09e6*/ 	.byte	0xff
	.zero		1


	//   ....[141]....
        /*09e8*/ 	.word	0x00009c30
        /*09ec*/ 	.word	0x00000000
        /*09f0*/ 	.word	0x000000e0
        /*09f4*/ 	.short	0x010a
        /*09f6*/ 	.byte	0xff
	.zero		1


	//   ....[142]....
        /*09f8*/ 	.word	0x00009c90
        /*09fc*/ 	.word	0x00000004
        /*0a00*/ 	.word	0x00000008
        /*0a04*/ 	.short	0x010a
        /*0a06*/ 	.byte	0xff
	.zero		1


	//   ....[143]....
        /*0a08*/ 	.word	0x00009d70
        /*0a0c*/ 	.word	0x00000002
        /*0a10*/ 	.word	0x00000008
        /*0a14*/ 	.short	0x010a
        /*0a16*/ 	.byte	0xff
	.zero		1


	//   ....[144]....
        /*0a18*/ 	.word	0x00009dc0
        /*0a1c*/ 	.word	0x00000000
        /*0a20*/ 	.word	0x000000d0
        /*0a24*/ 	.short	0x010a
        /*0a26*/ 	.byte	0xff
	.zero		1


	//   ....[145]....
        /*0a28*/ 	.word	0x00009e20
        /*0a2c*/ 	.word	0x00000000
        /*0a30*/ 	.word	0x00000110
        /*0a34*/ 	.short	0x010a
        /*0a36*/ 	.byte	0xff
	.zero		1


	//   ....[146]....
        /*0a38*/ 	.word	0x00009e80
        /*0a3c*/ 	.word	0x00000000
        /*0a40*/ 	.word	0x00000000
        /*0a44*/ 	.short	0x010a
        /*0a46*/ 	.byte	0xff
	.zero		1


	//   ....[147]....
        /*0a48*/ 	.word	0x00009ee0
        /*0a4c*/ 	.word	0x00000000
        /*0a50*/ 	.word	0x00000000
        /*0a54*/ 	.short	0x010a
        /*0a56*/ 	.byte	0xff
	.zero		1


	//   ....[148]....
        /*0a58*/ 	.word	0x00009f40
        /*0a5c*/ 	.word	0x00000000
        /*0a60*/ 	.word	0x00000000
        /*0a64*/ 	.short	0x010a
        /*0a66*/ 	.byte	0xff
	.zero		1


	//   ....[149]....
        /*0a68*/ 	.word	0x00009fa0
        /*0a6c*/ 	.word	0x00000000
        /*0a70*/ 	.word	0x00000000
        /*0a74*/ 	.short	0x010a
        /*0a76*/ 	.byte	0xff
	.zero		1


	//   ....[150]....
        /*0a78*/ 	.word	0x0000a000
        /*0a7c*/ 	.word	0x00000000
        /*0a80*/ 	.word	0x00000150
        /*0a84*/ 	.short	0x010a
        /*0a86*/ 	.byte	0xff
	.zero		1


	//   ....[151]....
        /*0a88*/ 	.word	0x0000a050
        /*0a8c*/ 	.word	0x00000000
        /*0a90*/ 	.word	0x000000d0
        /*0a94*/ 	.short	0x010a
        /*0a96*/ 	.byte	0xff
	.zero		1


	//   ....[152]....
        /*0a98*/ 	.word	0x0000a0b0
        /*0a9c*/ 	.word	0x00000000
        /*0aa0*/ 	.word	0x000000c8
        /*0aa4*/ 	.short	0x010a
        /*0aa6*/ 	.byte	0xff
	.zero		1


	//   ....[153]....
        /*0aa8*/ 	.word	0x0000a110
        /*0aac*/ 	.word	0x00000000
        /*0ab0*/ 	.word	0x000000a0
        /*0ab4*/ 	.short	0x010a
        /*0ab6*/ 	.byte	0xff
	.zero		1


	//   ....[154]....
        /*0ab8*/ 	.word	0x0000a170
        /*0abc*/ 	.word	0x00000000
        /*0ac0*/ 	.word	0x000000a8
        /*0ac4*/ 	.short	0x010a
        /*0ac6*/ 	.byte	0xff
	.zero		1


	//   ....[155]....
        /*0ac8*/ 	.word	0x0000a1d0
        /*0acc*/ 	.word	0x00000000
        /*0ad0*/ 	.word	0x000000b0
        /*0ad4*/ 	.short	0x010a
        /*0ad6*/ 	.byte	0xff
	.zero		1


	//   ....[156]....
        /*0ad8*/ 	.word	0x0000a230
        /*0adc*/ 	.word	0x00000000
        /*0ae0*/ 	.word	0x000000b8
        /*0ae4*/ 	.short	0x010a
        /*0ae6*/ 	.byte	0xff
	.zero		1


	//   ....[157]....
        /*0ae8*/ 	.word	0x0000a290
        /*0aec*/ 	.word	0x00000000
        /*0af0*/ 	.word	0x000000a0
        /*0af4*/ 	.short	0x010a
        /*0af6*/ 	.byte	0xff
	.zero		1


	//   ....[158]....
        /*0af8*/ 	.word	0x0000a2f0
        /*0afc*/ 	.word	0x00000000
        /*0b00*/ 	.word	0x000000a8
        /*0b04*/ 	.short	0x010a
        /*0b06*/ 	.byte	0xff
	.zero		1


	//   ....[159]....
        /*0b08*/ 	.word	0x0000a350
        /*0b0c*/ 	.word	0x00000000
        /*0b10*/ 	.word	0x000000b0
        /*0b14*/ 	.short	0x010a
        /*0b16*/ 	.byte	0xff
	.zero		1


	//   ....[160]....
        /*0b18*/ 	.word	0x0000a3a0
        /*0b1c*/ 	.word	0x00000000
        /*0b20*/ 	.word	0x000000d0
        /*0b24*/ 	.short	0x010a
        /*0b26*/ 	.byte	0xff
	.zero		1


	//   ....[161]....
        /*0b28*/ 	.word	0x0000a400
        /*0b2c*/ 	.word	0x00000002
        /*0b30*/ 	.word	0x00000080
        /*0b34*/ 	.short	0x010a
        /*0b36*/ 	.byte	0xff
	.zero		1


	//   ....[162]....
        /*0b38*/ 	.word	0x0000a450
        /*0b3c*/ 	.word	0x00000070
        /*0b40*/ 	.word	0x000000f0
        /*0b44*/ 	.short	0x010a
        /*0b46*/ 	.byte	0xff
	.zero		1


	//   ....[163]....
        /*0b48*/ 	.word	0x0000a4a0
        /*0b4c*/ 	.word	0x00000002
        /*0b50*/ 	.word	0x00000080
        /*0b54*/ 	.short	0x010a
        /*0b56*/ 	.byte	0xff
	.zero		1


	//   ....[164]....
        /*0b58*/ 	.word	0x0000a4f0
        /*0b5c*/ 	.word	0x00000000
        /*0b60*/ 	.word	0x00000080
        /*0b64*/ 	.short	0x010a
        /*0b66*/ 	.byte	0xff
	.zero		1


	//   ....[165]....
        /*0b68*/ 	.word	0x0000a540
        /*0b6c*/ 	.word	0x00000000
        /*0b70*/ 	.word	0x00000080
        /*0b74*/ 	.short	0x010a
        /*0b76*/ 	.byte	0xff
	.zero		1


	//----- nvinfo : EIATTR_NUM_MBARRIERS
	.align		4
.L_47:
        /*0b78*/ 	.byte	0x03, 0x38
        /*0b7a*/ 	.short	0x002b


	//----- nvinfo : EIATTR_EXIT_INSTR_OFFSETS
	.align		4
        /*0b7c*/ 	.byte	0x04, 0x1c
        /*0b7e*/ 	.short	(.L_49 - .L_48)


	//   ....[0]....
.L_48:
        /*0b80*/ 	.word	0x00002af0


	//   ....[1]....
        /*0b84*/ 	.word	0x00002ff0


	//   ....[2]....
        /*0b88*/ 	.word	0x00003050


	//   ....[3]....
        /*0b8c*/ 	.word	0x000043d0


	//   ....[4]....
        /*0b90*/ 	.word	0x00005400


	//   ....[5]....
        /*0b94*/ 	.word	0x00005440


	//   ....[6]....
        /*0b98*/ 	.word	0x000095f0


	//   ....[7]....
        /*0b9c*/ 	.word	0x00009670


	//   ....[8]....
        /*0ba0*/ 	.word	0x000096a0


	//   ....[9]....
        /*0ba4*/ 	.word	0x00009710


	//----- nvinfo : EIATTR_MAX_THREADS
	.align		4
.L_49:
        /*0ba8*/ 	.byte	0x04, 0x05
        /*0baa*/ 	.short	(.L_51 - .L_50)
.L_50:
        /*0bac*/ 	.word	0x00000100
        /*0bb0*/ 	.word	0x00000001
        /*0bb4*/ 	.word	0x00000001


	//----- nvinfo : EIATTR_CRS_STACK_SIZE
	.align		4
.L_51:
        /*0bb8*/ 	.byte	0x04, 0x1e
        /*0bba*/ 	.short	(.L_53 - .L_52)
.L_52:
        /*0bbc*/ 	.word	0x00000000


	//----- nvinfo : EIATTR_CBANK_PARAM_SIZE
	.align		4
.L_53:
        /*0bc0*/ 	.byte	0x03, 0x19
        /*0bc2*/ 	.short	0x0800


	//----- nvinfo : EIATTR_PARAM_CBANK
	.align		4
        /*0bc4*/ 	.byte	0x04, 0x0a
        /*0bc6*/ 	.short	(.L_55 - .L_54)
	.align		4
.L_54:
        /*0bc8*/ 	.word	index@(.nv.constant0._ZN7cutlass13device_kernelINS_4gemm6kernel13GemmUniversalIN4cute5tupleIJiiiiEEENS1_10collective13CollectiveMmaINS1_35MainloopSm100TmaUmmaWarpSpecializedILi8ELi2ELi4ENS5_IJNS4_1CILi2EEENSA_ILi1EEESC_EEEEENS5_IJNSA_ILi256EEENSA_ILi128EEENSA_ILi64EEEEEENS_10bfloat16_tENS5_IJlSC_lEEESJ_SK_NS4_8TiledMMAINS4_8MMA_AtomIJNS4_26SM100_MMA_F16BF16_2x1SM_SSISJ_SJ_fLi256ELi128ELNS4_4UMMA5MajorE0ELSP_0ELNSO_7ScaleInE0ELSQ_0EEEEEENS4_6LayoutINS5_IJSC_SC_SC_EEENS5_IJNSA_ILi0EEESV_SV_EEEEENS5_IJNS4_10UnderscoreESY_SY_EEEEENS4_18SM100_TMA_2SM_LOADENS4_14ComposedLayoutINS4_7SwizzleILi3ELi4ELi3EEENS4_18smem_ptr_flag_bitsILi16EEENST_INS5_IJNSA_ILi8EEESH_EEENS5_IJSH_SC_EEEEEEEvNS4_8identityES11_S1B_vS1C_EENS_8epilogue10collective18CollectiveEpilogueINS1E_23Sm100TmaWarpSpecializedILi4ELi2ELi32ELb1ELb0EEEJNS5_IJSG_SG_SH_EEENS5_IJNST_ISG_SC_EENST_INSA_ILi32EEESC_EEEEESJ_SK_SJ_SK_NS1E_6fusion15FusionCallbacksIS1I_NS1O_17LinearCombinationISJ_fSJ_fLNS_15FloatRoundStyleE2EEES1J_S1N_JEEENS4_5SM1004TMEM4LOAD26SM100_TMEM_LOAD_32dp32b32xENS4_13SM90_TMA_LOADENS12_INS13_ILi2ELi4ELi3EEES16_NST_INS5_IJS17_S1L_EEENS5_IJS1L_SC_EEEEEEENS4_39AutoVectorizingCopyWithAssumedAlignmentILi128EEENS4_14SM90_TMA_STOREES23_S25_S25_EEEvvEEEEvNT_6ParamsE)
        /*0bcc*/ 	.short	0x0380
        /*0bce*/ 	.short	0x0800


	//----- nvinfo : EIATTR_SW_WAR
	.align		4
.L_55:
        /*0bd0*/ 	.byte	0x04, 0x36
        /*0bd2*/ 	.short	(.L_57 - .L_56)
.L_56:
        /*0bd4*/ 	.word	0x00000008
.L_57:


//--------------------- .nv.callgraph             --------------------------
	.section	.nv.callgraph,"",@"SHT_CUDA_CALLGRAPH"
	.align	4
	.sectionentsize	8
	.align		4
        /*0000*/ 	.word	0x00000000
	.align		4
        /*0004*/ 	.word	0xffffffff
	.align		4
        /*0008*/ 	.word	index@(_ZN7cutlass13device_kernelINS_4gemm6kernel13GemmUniversalIN4cute5tupleIJiiiiEEENS1_10collective13CollectiveMmaINS1_35MainloopSm100TmaUmmaWarpSpecializedILi8ELi2ELi4ENS5_IJNS4_1CILi2EEENSA_ILi1EEESC_EEEEENS5_IJNSA_ILi256EEENSA_ILi128EEENSA_ILi64EEEEEENS_10bfloat16_tENS5_IJlSC_lEEESJ_SK_NS4_8TiledMMAINS4_8MMA_AtomIJNS4_26SM100_MMA_F16BF16_2x1SM_SSISJ_SJ_fLi256ELi128ELNS4_4UMMA5MajorE0ELSP_0ELNSO_7ScaleInE0ELSQ_0EEEEEENS4_6LayoutINS5_IJSC_SC_SC_EEENS5_IJNSA_ILi0EEESV_SV_EEEEENS5_IJNS4_10UnderscoreESY_SY_EEEEENS4_18SM100_TMA_2SM_LOADENS4_14ComposedLayoutINS4_7SwizzleILi3ELi4ELi3EEENS4_18smem_ptr_flag_bitsILi16EEENST_INS5_IJNSA_ILi8EEESH_EEENS5_IJSH_SC_EEEEEEEvNS4_8identityES11_S1B_vS1C_EENS_8epilogue10collective18CollectiveEpilogueINS1E_23Sm100TmaWarpSpecializedILi4ELi2ELi32ELb1ELb0EEEJNS5_IJSG_SG_SH_EEENS5_IJNST_ISG_SC_EENST_INSA_ILi32EEESC_EEEEESJ_SK_SJ_SK_NS1E_6fusion15FusionCallbacksIS1I_NS1O_17LinearCombinationISJ_fSJ_fLNS_15FloatRoundStyleE2EEES1J_S1N_JEEENS4_5SM1004TMEM4LOAD26SM100_TMEM_LOAD_32dp32b32xENS4_13SM90_TMA_LOADENS12_INS13_ILi2ELi4ELi3EEES16_NST_INS5_IJS17_S1L_EEENS5_IJS1L_SC_EEEEEEENS4_39AutoVectorizingCopyWithAssumedAlignmentILi128EEENS4_14SM90_TMA_STOREES23_S25_S25_EEEvvEEEEvNT_6ParamsE)
	.align		4
        /*000c*/ 	.word	index@(__assertfail)
	.align		4
        /*0010*/ 	.word	0x00000000
	.align		4
        /*0014*/ 	.word	0xfffffffe
	.align		4
        /*0018*/ 	.word	0x00000000
	.align		4
        /*001c*/ 	.word	0xfffffffd
	.align		4
        /*0020*/ 	.word	0x00000000
	.align		4
        /*0024*/ 	.word	0xfffffffc


//--------------------- .nv.constant4             --------------------------
	.section	.nv.constant4,"a",@progbits
	.align	8
	.align		8
.nv.constant4:
        /*0000*/ 	.dword	__assertfail
	.align		8
        /*0008*/ 	.dword	__unnamed_1
	.align		8
        /*0010*/ 	.dword	__unnamed_2
	.align		8
        /*0018*/ 	.dword	_ZN39_INTERNAL_ebc41fec_4_k_cu_9be8017a_29744cuda3std3__45__cpo5beginE
	.align		8
        /*0020*/ 	.dword	_ZN39_INTERNAL_ebc41fec_4_k_cu_9be8017a_29744cuda3std3__45__cpo3endE
	.align		8
        /*0028*/ 	.dword	_ZN39_INTERNAL_ebc41fec_4_k_cu_9be8017a_29744cuda3std3__45__cpo6cbeginE
	.align		8
        /*0030*/ 	.dword	_ZN39_INTERNAL_ebc41fec_4_k_cu_9be8017a_29744cuda3std3__45__cpo4cendE
	.align		8
        /*0038*/ 	.dword	_ZN39_INTERNAL_ebc41fec_4_k_cu_9be8017a_29744cuda3std3__441_GLOBAL__N__ebc41fec_4_k_cu_9be8017a_29746ignoreE
	.align		8
        /*0040*/ 	.dword	_ZN39_INTERNAL_ebc41fec_4_k_cu_9be8017a_29744cuda3std3__419piecewise_constructE
	.align		8
        /*0048*/ 	.dword	_ZN39_INTERNAL_ebc41fec_4_k_cu_9be8017a_29744cuda3std3__48in_placeE
	.align		8
        /*0050*/ 	.dword	_ZN39_INTERNAL_ebc41fec_4_k_cu_9be8017a_29744cuda3std6ranges3__45__cpo4swapE
	.align		8
        /*0058*/ 	.dword	_ZN39_INTERNAL_ebc41fec_4_k_cu_9be8017a_29744cuda3std6ranges3__45__cpo9iter_moveE
	.align		8
        /*0060*/ 	.dword	_ZN39_INTERNAL_ebc41fec_4_k_cu_9be8017a_29744cute7productE
	.align		8
        /*0068*/ 	.dword	_ZN39_INTERNAL_ebc41fec_4_k_cu_9be8017a_29744cute1_E
	.align		8
        /*0070*/ 	.dword	$str$25
	.align		8
        /*0078*/ 	.dword	$str$26
	.align		8
        /*0080*/ 	.dword	$str$27
	.align		8
        /*0088*/ 	.dword	$str$28


//--------------------- .text._ZN7cutlass13device_kernelINS_4gemm6kernel13GemmUniversalIN4cute5tupleIJiiiiEEENS1_10collective13CollectiveMmaINS1_35MainloopSm100TmaUmmaWarpSpecializedILi8ELi2ELi4ENS5_IJNS4_1CILi2EEENSA_ILi1EEESC_EEEEENS5_IJNSA_ILi256EEENSA_ILi128EEENSA_ILi64EEEEEENS_10bfloat16_tENS5_IJlSC_lEEESJ_SK_NS4_8TiledMMAINS4_8MMA_AtomIJNS4_26SM100_MMA_F16BF16_2x1SM_SSISJ_SJ_fLi256ELi128ELNS4_4UMMA5MajorE0ELSP_0ELNSO_7ScaleInE0ELSQ_0EEEEEENS4_6LayoutINS5_IJSC_SC_SC_EEENS5_IJNSA_ILi0EEESV_SV_EEEEENS5_IJNS4_10UnderscoreESY_SY_EEEEENS4_18SM100_TMA_2SM_LOADENS4_14ComposedLayoutINS4_7SwizzleILi3ELi4ELi3EEENS4_18smem_ptr_flag_bitsILi16EEENST_INS5_IJNSA_ILi8EEESH_EEENS5_IJSH_SC_EEEEEEEvNS4_8identityES11_S1B_vS1C_EENS_8epilogue10collective18CollectiveEpilogueINS1E_23Sm100TmaWarpSpecializedILi4ELi2ELi32ELb1ELb0EEEJNS5_IJSG_SG_SH_EEENS5_IJNST_ISG_SC_EENST_INSA_ILi32EEESC_EEEEESJ_SK_SJ_SK_NS1E_6fusion15FusionCallbacksIS1I_NS1O_17LinearCombinationISJ_fSJ_fLNS_15FloatRoundStyleE2EEES1J_S1N_JEEENS4_5SM1004TMEM4LOAD26SM100_TMEM_LOAD_32dp32b32xENS4_13SM90_TMA_LOADENS12_INS13_ILi2ELi4ELi3EEES16_NST_INS5_IJS17_S1L_EEENS5_IJS1L_SC_EEEEEEENS4_39AutoVectorizingCopyWithAssumedAlignmentILi128EEENS4_14SM90_TMA_STOREES23_S25_S25_EEEvvEEEEvNT_6ParamsE --------------------------
	.section	.text._ZN7cutlass13device_kernelINS_4gemm6kernel13GemmUniversalIN4cute5tupleIJiiiiEEENS1_10collective13CollectiveMmaINS1_35MainloopSm100TmaUmmaWarpSpecializedILi8ELi2ELi4ENS5_IJNS4_1CILi2EEENSA_ILi1EEESC_EEEEENS5_IJNSA_ILi256EEENSA_ILi128EEENSA_ILi64EEEEEENS_10bfloat16_tENS5_IJlSC_lEEESJ_SK_NS4_8TiledMMAINS4_8MMA_AtomIJNS4_26SM100_MMA_F16BF16_2x1SM_SSISJ_SJ_fLi256ELi128ELNS4_4UMMA5MajorE0ELSP_0ELNSO_7ScaleInE0ELSQ_0EEEEEENS4_6LayoutINS5_IJSC_SC_SC_EEENS5_IJNSA_ILi0EEESV_SV_EEEEENS5_IJNS4_10UnderscoreESY_SY_EEEEENS4_18SM100_TMA_2SM_LOADENS4_14ComposedLayoutINS4_7SwizzleILi3ELi4ELi3EEENS4_18smem_ptr_flag_bitsILi16EEENST_INS5_IJNSA_ILi8EEESH_EEENS5_IJSH_SC_EEEEEEEvNS4_8identityES11_S1B_vS1C_EENS_8epilogue10collective18CollectiveEpilogueINS1E_23Sm100TmaWarpSpecializedILi4ELi2ELi32ELb1ELb0EEEJNS5_IJSG_SG_SH_EEENS5_IJNST_ISG_SC_EENST_INSA_ILi32EEESC_EEEEESJ_SK_SJ_SK_NS1E_6fusion15FusionCallbacksIS1I_NS1O_17LinearCombinationISJ_fSJ_fLNS_15FloatRoundStyleE2EEES1J_S1N_JEEENS4_5SM1004TMEM4LOAD26SM100_TMEM_LOAD_32dp32b32xENS4_13SM90_TMA_LOADENS12_INS13_ILi2ELi4ELi3EEES16_NST_INS5_IJS17_S1L_EEENS5_IJS1L_SC_EEEEEEENS4_39AutoVectorizingCopyWithAssumedAlignmentILi128EEENS4_14SM90_TMA_STOREES23_S25_S25_EEEvvEEEEvNT_6ParamsE,"ax",@progbits
	.align	128
.text._ZN7cutlass13device_kernelINS_4gemm6kernel13GemmUniversalIN4cute5tupleIJiiiiEEENS1_10collective13CollectiveMmaINS1_35MainloopSm100TmaUmmaWarpSpecializedILi8ELi2ELi4ENS5_IJNS4_1CILi2EEENSA_ILi1EEESC_EEEEENS5_IJNSA_ILi256EEENSA_ILi128EEENSA_ILi64EEEEEENS_10bfloat16_tENS5_IJlSC_lEEESJ_SK_NS4_8TiledMMAINS4_8MMA_AtomIJNS4_26SM100_MMA_F16BF16_2x1SM_SSISJ_SJ_fLi256ELi128ELNS4_4UMMA5MajorE0ELSP_0ELNSO_7ScaleInE0ELSQ_0EEEEEENS4_6LayoutINS5_IJSC_SC_SC_EEENS5_IJNSA_ILi0EEESV_SV_EEEEENS5_IJNS4_10UnderscoreESY_SY_EEEEENS4_18SM100_TMA_2SM_LOADENS4_14ComposedLayoutINS4_7SwizzleILi3ELi4ELi3EEENS4_18smem_ptr_flag_bitsILi16EEENST_INS5_IJNSA_ILi8EEESH_EEENS5_IJSH_SC_EEEEEEEvNS4_8identityES11_S1B_vS1C_EENS_8epilogue10collective18CollectiveEpilogueINS1E_23Sm100TmaWarpSpecializedILi4ELi2ELi32ELb1ELb0EEEJNS5_IJSG_SG_SH_EEENS5_IJNST_ISG_SC_EENST_INSA_ILi32EEESC_EEEEESJ_SK_SJ_SK_NS1E_6fusion15FusionCallbacksIS1I_NS1O_17LinearCombinationISJ_fSJ_fLNS_15FloatRoundStyleE2EEES1J_S1N_JEEENS4_5SM1004TMEM4LOAD26SM100_TMEM_LOAD_32dp32b32xENS4_13SM90_TMA_LOADENS12_INS13_ILi2ELi4ELi3EEES16_NST_INS5_IJS17_S1L_EEENS5_IJS1L_SC_EEEEEEENS4_39AutoVectorizingCopyWithAssumedAlignmentILi128EEENS4_14SM90_TMA_STOREES23_S25_S25_EEEvvEEEEvNT_6ParamsE:
        .type           _ZN7cutlass13device_kernelINS_4gemm6kernel13GemmUniversalIN4cute5tupleIJiiiiEEENS1_10collective13CollectiveMmaINS1_35MainloopSm100TmaUmmaWarpSpecializedILi8ELi2ELi4ENS5_IJNS4_1CILi2EEENSA_ILi1EEESC_EEEEENS5_IJNSA_ILi256EEENSA_ILi128EEENSA_ILi64EEEEEENS_10bfloat16_tENS5_IJlSC_lEEESJ_SK_NS4_8TiledMMAINS4_8MMA_AtomIJNS4_26SM100_MMA_F16BF16_2x1SM_SSISJ_SJ_fLi256ELi128ELNS4_4UMMA5MajorE0ELSP_0ELNSO_7ScaleInE0ELSQ_0EEEEEENS4_6LayoutINS5_IJSC_SC_SC_EEENS5_IJNSA_ILi0EEESV_SV_EEEEENS5_IJNS4_10UnderscoreESY_SY_EEEEENS4_18SM100_TMA_2SM_LOADENS4_14ComposedLayoutINS4_7SwizzleILi3ELi4ELi3EEENS4_18smem_ptr_flag_bitsILi16EEENST_INS5_IJNSA_ILi8EEESH_EEENS5_IJSH_SC_EEEEEEEvNS4_8identityES11_S1B_vS1C_EENS_8epilogue10collective18CollectiveEpilogueINS1E_23Sm100TmaWarpSpecializedILi4ELi2ELi32ELb1ELb0EEEJNS5_IJSG_SG_SH_EEENS5_IJNST_ISG_SC_EENST_INSA_ILi32EEESC_EEEEESJ_SK_SJ_SK_NS1E_6fusion15FusionCallbacksIS1I_NS1O_17LinearCombinationISJ_fSJ_fLNS_15FloatRoundStyleE2EEES1J_S1N_JEEENS4_5SM1004TMEM4LOAD26SM100_TMEM_LOAD_32dp32b32xENS4_13SM90_TMA_LOADENS12_INS13_ILi2ELi4ELi3EEES16_NST_INS5_IJS17_S1L_EEENS5_IJS1L_SC_EEEEEEENS4_39AutoVectorizingCopyWithAssumedAlignmentILi128EEENS4_14SM90_TMA_STOREES23_S25_S25_EEEvvEEEEvNT_6ParamsE,@function
        .size           _ZN7cutlass13device_kernelINS_4gemm6kernel13GemmUniversalIN4cute5tupleIJiiiiEEENS1_10collective13CollectiveMmaINS1_35MainloopSm100TmaUmmaWarpSpecializedILi8ELi2ELi4ENS5_IJNS4_1CILi2EEENSA_ILi1EEESC_EEEEENS5_IJNSA_ILi256EEENSA_ILi128EEENSA_ILi64EEEEEENS_10bfloat16_tENS5_IJlSC_lEEESJ_SK_NS4_8TiledMMAINS4_8MMA_AtomIJNS4_26SM100_MMA_F16BF16_2x1SM_SSISJ_SJ_fLi256ELi128ELNS4_4UMMA5MajorE0ELSP_0ELNSO_7ScaleInE0ELSQ_0EEEEEENS4_6LayoutINS5_IJSC_SC_SC_EEENS5_IJNSA_ILi0EEESV_SV_EEEEENS5_IJNS4_10UnderscoreESY_SY_EEEEENS4_18SM100_TMA_2SM_LOADENS4_14ComposedLayoutINS4_7SwizzleILi3ELi4ELi3EEENS4_18smem_ptr_flag_bitsILi16EEENST_INS5_IJNSA_ILi8EEESH_EEENS5_IJSH_SC_EEEEEEEvNS4_8identityES11_S1B_vS1C_EENS_8epilogue10collective18CollectiveEpilogueINS1E_23Sm100TmaWarpSpecializedILi4ELi2ELi32ELb1ELb0EEEJNS5_IJSG_SG_SH_EEENS5_IJNST_ISG_SC_EENST_INSA_ILi32EEESC_EEEEESJ_SK_SJ_SK_NS1E_6fusion15FusionCallbacksIS1I_NS1O_17LinearCombinationISJ_fSJ_fLNS_15FloatRoundStyleE2EEES1J_S1N_JEEENS4_5SM1004TMEM4LOAD26SM100_TMEM_LOAD_32dp32b32xENS4_13SM90_TMA_LOADENS12_INS13_ILi2ELi4ELi3EEES16_NST_INS5_IJS17_S1L_EEENS5_IJS1L_SC_EEEEEEENS4_39AutoVectorizingCopyWithAssumedAlignmentILi128EEENS4_14SM90_TMA_STOREES23_S25_S25_EEEvvEEEEvNT_6ParamsE,(.L_x_209 - _ZN7cutlass13device_kernelINS_4gemm6kernel13GemmUniversalIN4cute5tupleIJiiiiEEENS1_10collective13CollectiveMmaINS1_35MainloopSm100TmaUmmaWarpSpecializedILi8ELi2ELi4ENS5_IJNS4_1CILi2EEENSA_ILi1EEESC_EEEEENS5_IJNSA_ILi256EEENSA_ILi128EEENSA_ILi64EEEEEENS_10bfloat16_tENS5_IJlSC_lEEESJ_SK_NS4_8TiledMMAINS4_8MMA_AtomIJNS4_26SM100_MMA_F16BF16_2x1SM_SSISJ_SJ_fLi256ELi128ELNS4_4UMMA5MajorE0ELSP_0ELNSO_7ScaleInE0ELSQ_0EEEEEENS4_6LayoutINS5_IJSC_SC_SC_EEENS5_IJNSA_ILi0EEESV_SV_EEEEENS5_IJNS4_10UnderscoreESY_SY_EEEEENS4_18SM100_TMA_2SM_LOADENS4_14ComposedLayoutINS4_7SwizzleILi3ELi4ELi3EEENS4_18smem_ptr_flag_bitsILi16EEENST_INS5_IJNSA_ILi8EEESH_EEENS5_IJSH_SC_EEEEEEEvNS4_8identityES11_S1B_vS1C_EENS_8epilogue10collective18CollectiveEpilogueINS1E_23Sm100TmaWarpSpecializedILi4ELi2ELi32ELb1ELb0EEEJNS5_IJSG_SG_SH_EEENS5_IJNST_ISG_SC_EENST_INSA_ILi32EEESC_EEEEESJ_SK_SJ_SK_NS1E_6fusion15FusionCallbacksIS1I_NS1O_17LinearCombinationISJ_fSJ_fLNS_15FloatRoundStyleE2EEES1J_S1N_JEEENS4_5SM1004TMEM4LOAD26SM100_TMEM_LOAD_32dp32b32xENS4_13SM90_TMA_LOADENS12_INS13_ILi2ELi4ELi3EEES16_NST_INS5_IJS17_S1L_EEENS5_IJS1L_SC_EEEEEEENS4_39AutoVectorizingCopyWithAssumedAlignmentILi128EEENS4_14SM90_TMA_STOREES23_S25_S25_EEEvvEEEEvNT_6ParamsE)
        .other          _ZN7cutlass13device_kernelINS_4gemm6kernel13GemmUniversalIN4cute5tupleIJiiiiEEENS1_10collective13CollectiveMmaINS1_35MainloopSm100TmaUmmaWarpSpecializedILi8ELi2ELi4ENS5_IJNS4_1CILi2EEENSA_ILi1EEESC_EEEEENS5_IJNSA_ILi256EEENSA_ILi128EEENSA_ILi64EEEEEENS_10bfloat16_tENS5_IJlSC_lEEESJ_SK_NS4_8TiledMMAINS4_8MMA_AtomIJNS4_26SM100_MMA_F16BF16_2x1SM_SSISJ_SJ_fLi256ELi128ELNS4_4UMMA5MajorE0ELSP_0ELNSO_7ScaleInE0ELSQ_0EEEEEENS4_6LayoutINS5_IJSC_SC_SC_EEENS5_IJNSA_ILi0EEESV_SV_EEEEENS5_IJNS4_10UnderscoreESY_SY_EEEEENS4_18SM100_TMA_2SM_LOADENS4_14ComposedLayoutINS4_7SwizzleILi3ELi4ELi3EEENS4_18smem_ptr_flag_bitsILi16EEENST_INS5_IJNSA_ILi8EEESH_EEENS5_IJSH_SC_EEEEEEEvNS4_8identityES11_S1B_vS1C_EENS_8epilogue10collective18CollectiveEpilogueINS1E_23Sm100TmaWarpSpecializedILi4ELi2ELi32ELb1ELb0EEEJNS5_IJSG_SG_SH_EEENS5_IJNST_ISG_SC_EENST_INSA_ILi32EEESC_EEEEESJ_SK_SJ_SK_NS1E_6fusion15FusionCallbacksIS1I_NS1O_17LinearCombinationISJ_fSJ_fLNS_15FloatRoundStyleE2EEES1J_S1N_JEEENS4_5SM1004TMEM4LOAD26SM100_TMEM_LOAD_32dp32b32xENS4_13SM90_TMA_LOADENS12_INS13_ILi2ELi4ELi3EEES16_NST_INS5_IJS17_S1L_EEENS5_IJS1L_SC_EEEEEEENS4_39AutoVectorizingCopyWithAssumedAlignmentILi128EEENS4_14SM90_TMA_STOREES23_S25_S25_EEEvvEEEEvNT_6ParamsE,@"STO_CUDA_ENTRY STV_DEFAULT"
_ZN7cutlass13device_kernelINS_4gemm6kernel13GemmUniversalIN4cute5tupleIJiiiiEEENS1_10collective13CollectiveMmaINS1_35MainloopSm100TmaUmmaWarpSpecializedILi8ELi2ELi4ENS5_IJNS4_1CILi2EEENSA_ILi1EEESC_EEEEENS5_IJNSA_ILi256EEENSA_ILi128EEENSA_ILi64EEEEEENS_10bfloat16_tENS5_IJlSC_lEEESJ_SK_NS4_8TiledMMAINS4_8MMA_AtomIJNS4_26SM100_MMA_F16BF16_2x1SM_SSISJ_SJ_fLi256ELi128ELNS4_4UMMA5MajorE0ELSP_0ELNSO_7ScaleInE0ELSQ_0EEEEEENS4_6LayoutINS5_IJSC_SC_SC_EEENS5_IJNSA_ILi0EEESV_SV_EEEEENS5_IJNS4_10UnderscoreESY_SY_EEEEENS4_18SM100_TMA_2SM_LOADENS4_14ComposedLayoutINS4_7SwizzleILi3ELi4ELi3EEENS4_18smem_ptr_flag_bitsILi16EEENST_INS5_IJNSA_ILi8EEESH_EEENS5_IJSH_SC_EEEEEEEvNS4_8identityES11_S1B_vS1C_EENS_8epilogue10collective18CollectiveEpilogueINS1E_23Sm100TmaWarpSpecializedILi4ELi2ELi32ELb1ELb0EEEJNS5_IJSG_SG_SH_EEENS5_IJNST_ISG_SC_EENST_INSA_ILi32EEESC_EEEEESJ_SK_SJ_SK_NS1E_6fusion15FusionCallbacksIS1I_NS1O_17LinearCombinationISJ_fSJ_fLNS_15FloatRoundStyleE2EEES1J_S1N_JEEENS4_5SM1004TMEM4LOAD26SM100_TMEM_LOAD_32dp32b32xENS4_13SM90_TMA_LOADENS12_INS13_ILi2ELi4ELi3EEES16_NST_INS5_IJS17_S1L_EEENS5_IJS1L_SC_EEEEEEENS4_39AutoVectorizingCopyWithAssumedAlignmentILi128EEENS4_14SM90_TMA_STOREES23_S25_S25_EEEvvEEEEvNT_6ParamsE:
[----:B------:R-:W1:Y:S01]  /*0000*/  LDC R1, c[0x0][0x37c] ;  /* 0x0000df00ff017b82 */ /* 0x000e620000000800 */
[----:B------:R-:W2:Y:S01]  /*0010*/  S2R R105, SR_TID.X ;  /* 0x0000000000697919 */ /* 0x000ea20000002100 */
[----:B------:R-:W3:Y:S06]  /*0020*/  LDCU.64 UR6, c[0x0][0x890] ;  /* 0x00011200ff0677ac */ /* 0x000eec0008000a00 */
[----:B------:R-:W4:Y:S01]  /*0030*/  S2UR UR37, SR_CgaCtaId ;  /* 0x00000000002579c3 */ /* 0x000f220000008800 */
[----:B------:R-:W-:Y:S02]  /*0040*/  PRMT R92, RZ, 0x7610, R92 ;  /* 0x00007610ff5c7816 */ /* 0x000fe4000000005c */
[----:B------:R-:W-:Y:S01]  /*0050*/  ELECT P1, URZ, PT ;  /* 0x0000000000ff782f */ /* 0x000fe20003820000 */
[----:B------:R-:W1:Y:S01]  /*0060*/  LDCU.64 UR46, c[0x0][0x358] ;  /* 0x00006b00ff2e77ac */ /* 0x000e620008000a00 */
[----:B---3--:R-:W-:-:S04]  /*0070*/  UISETP.NE.U32.AND UP0, UPT, UR6, URZ, UPT ;  /* 0x000000ff0600728c */ /* 0x008fc8000bf05070 */
[----:B------:R-:W-:Y:S02]  /*0080*/  UISETP.NE.AND.EX UP0, UPT, UR7, URZ, UPT, UP0 ;  /* 0x000000ff0700728c */ /* 0x000fe4000bf05300 */
[----:B----4-:R-:W-:Y:S02]  /*0090*/  ULOP3.LUT UR5, UR37, 0x1, URZ, 0xc0, !UPT ;  /* 0x0000000125057892 */ /* 0x010fe4000f8ec0ff */
[----:B------:R-:W-:Y:S01]  /*00a0*/  ULOP3.LUT UR4, UR37, 0x1, URZ, 0x3c, !UPT ;  /* 0x0000000125047892 */ /* 0x000fe2000f8e3cff */
[----:B--2---:R-:W-:-:S05]  /*00b0*/  SHF.R.U32.HI R96, RZ, 0x5, R105 ;  /* 0x00000005ff607819 */ /* 0x004fca0000011669 */
[----:B------:R-:W2:Y:S02]  /*00c0*/  SHFL.IDX PT, R0, R96, RZ, 0x1f ;  /* 0x00001fff60007589 */ /* 0x000ea400000e0000 */
[----:B--2---:R-:W-:Y:S01]  /*00d0*/  R2UR UR10, R0 ;  /* 0x00000000000a72ca */ /* 0x004fe200000e0000 */
[----:B-1----:R-:W-:-:S14]  /*00e0*/  BRA.U UP0, `(.L_x_0) ;  /* 0x00000001002c7547 */ /* 0x002fdc000b800000 */
[----:B------:R-:W1:Y:S02]  /*00f0*/  LDCU.64 UR8, c[0x0][0x888] ;  /* 0x00011100ff0877ac */ /* 0x000e640008000a00 */
[----:B-1----:R-:W-:-:S04]  /*0100*/  UISETP.NE.U32.AND UP0, UPT, UR8, URZ, UPT ;  /* 0x000000ff0800728c */ /* 0x002fc8000bf05070 */
[----:B------:R-:W-:-:S09]  /*0110*/  UISETP.NE.AND.EX UP0, UPT, UR9, URZ, UPT, UP0 ;  /* 0x000000ff0900728c */ /* 0x000fd2000bf05300 */
[----:B------:R-:W-:Y:S05]  /*0120*/  BRA.U !UP0, `(.L_x_1) ;  /* 0x0000000108107547 */ /* 0x000fea000b800000 */
[----:B------:R-:W1:Y:S02]  /*0130*/  LDC.64 R2, c[0x0][0x888] ;  /* 0x00022200ff027b82 */ /* 0x000e640000000a00 */
[----:B-1----:R1:W5:Y:S01]  /*0140*/  LDG.E R49, desc[UR46][R2.64] ;  /* 0x0000002e02317981 */ /* 0x002362000c1e1900 */
[----:B------:R-:W-:Y:S01]  /*0150*/  HFMA2 R92, -RZ, RZ, 0, 5.9604644775390625e-08 ;  /* 0x00000001ff5c7431 */ /* 0x000fe200000001ff */
[----:B------:R-:W-:Y:S05]  /*0160*/  BRA `(.L_x_0) ;  /* 0x00000000000c7947 */ /* 0x000fea0003800000 */
.L_x_1:
[----:B------:R-:W1:Y:S01]  /*0170*/  LDCU UR8, c[0x0][0x880] ;  /* 0x00011000ff0877ac */ /* 0x000e620008000800 */
[----:B------:R-:W-:Y:S01]  /*0180*/  HFMA2 R92, -RZ, RZ, 0, 5.9604644775390625e-08 ;  /* 0x00000001ff5c7431 */ /* 0x000fe200000001ff */
[----:B-1----:R-:W-:-:S07]  /*0190*/  MOV R49, UR8 ;  /* 0x0000000800317c02 */ /* 0x002fce0008000f00 */
.L_x_0:
[----:B------:R-:W2:Y:S02]  /*01a0*/  LDCU.64 UR8, c[0x0][0x8b0] ;  /* 0x00011600ff0877ac */ /* 0x000ea40008000a00 */
[----:B--2---:R-:W-:-:S04]  /*01b0*/  UISETP.NE.U32.AND UP0, UPT, UR8, URZ, UPT ;  /* 0x000000ff0800728c */ /* 0x004fc8000bf05070 */
[----:B------:R-:W-:-:S09]  /*01c0*/  UISETP.NE.AND.EX UP0, UPT, UR9, URZ, UPT, UP0 ;  /* 0x000000ff0900728c */ /* 0x000fd2000bf05300 */
[----:B------:R-:W-:Y:S05]  /*01d0*/  BRA.U UP0, `(.L_x_2) ;  /* 0x0000000100247547 */ /* 0x000fea000b800000 */
[----:B------:R-:W2:Y:S02]  /*01e0*/  LDCU.64 UR8, c[0x0][0x8a8] ;  /* 0x00011500ff0877ac */ /* 0x000ea40008000a00 */
[----:B--2---:R-:W-:-:S04]  /*01f0*/  UISETP.NE.U32.AND UP0, UPT, UR8, URZ, UPT ;  /* 0x000000ff0800728c */ /* 0x004fc8000bf05070 */
[----:B------:R-:W-:-:S09]  /*0200*/  UISETP.NE.AND.EX UP0, UPT, UR9, URZ, UPT, UP0 ;  /* 0x000000ff0900728c */ /* 0x000fd2000bf05300 */
[----:B------:R-:W-:Y:S05]  /*0210*/  BRA.U !UP0, `(.L_x_3) ;  /* 0x00000001080c7547 */ /* 0x000fea000b800000 */
[----:B-1----:R-:W1:Y:S02]  /*0220*/  LDC.64 R2, c[0x0][0x8a8] ;  /* 0x00022a00ff027b82 */ /* 0x002e640000000a00 */
[----:B-1----:R2:W5:Y:S01]  /*0230*/  LDG.E R47, desc[UR46][R2.64] ;  /* 0x0000002e022f7981 */ /* 0x002562000c1e1900 */
[----:B------:R-:W-:Y:S05]  /*0240*/  BRA `(.L_x_2) ;  /* 0x0000000000087947 */ /* 0x000fea0003800000 */
.L_x_3:
[----:B------:R-:W2:Y:S02]  /*0250*/  LDCU UR8, c[0x0][0x8a0] ;  /* 0x00011400ff0877ac */ /* 0x000ea40008000800 */
[----:B--2---:R-:W-:Y:S02]  /*0260*/  MOV R47, UR8 ;  /* 0x00000008002f7c02 */ /* 0x004fe40008000f00 */
.L_x_2:
[----:B------:R-:W-:Y:S01]  /*0270*/  IMAD.U32 R0, RZ, RZ, UR10 ;  /* 0x0000000aff007e24 */ /* 0x000fe2000f8e00ff */
[----:B------:R-:W-:Y:S04]  /*0280*/  BSSY.RECONVERGENT B0, `(.L_x_4) ;  /* 0x000000c000007945 */ /* 0x000fe80003800200 */
[C---:B------:R-:W-:Y:S02]  /*0290*/  ISETP.NE.OR P2, PT, R0.reuse, 0x1, !P1 ;  /* 0x000000010000780c */ /* 0x040fe40004f45670 */
[----:B------:R-:W-:-:S11]  /*02a0*/  ISETP.NE.OR P0, PT, R0, 0x3, !P1 ;  /* 0x000000030000780c */ /* 0x000fd60004f05670 */
[----:B------:R-:W-:Y:S05]  /*02b0*/  @P2 BRA `(.L_x_5) ;  /* 0x0000000000202947 */ /* 0x000fea0003800000 */
[----:B------:R-:W3:Y:S02]  /*02c0*/  LDCU.64 UR8, c[0x0][0x348] ;  /* 0x00006900ff0877ac */ /* 0x000ee40008000a00 */
[----:B---3--:R-:W-:Y:S02]  /*02d0*/  UIADD3 UR12, UP1, UPT, UR8, 0x80, URZ ;  /* 0x00000080080c7890 */ /* 0x008fe4000ff3e0ff */
[----:B------:R-:W-:Y:S02]  /*02e0*/  UIADD3 UR8, UP0, UPT, UR8, 0x180, URZ ;  /* 0x0000018008087890 */ /* 0x000fe4000ff1e0ff */
[----:B------:R-:W-:Y:S02]  /*02f0*/  UIADD3.X UR13, UPT, UPT, URZ, UR9, URZ, UP1, !UPT ;  /* 0x00000009ff0d7290 */ /* 0x000fe40008ffe4ff */
[----:B------:R-:W-:-:S07]  /*0300*/  UIADD3.X UR9, UPT, UPT, URZ, UR9, URZ, UP0, !UPT ;  /* 0x00000009ff097290 */ /* 0x000fce00087fe4ff */
[----:B------:R3:W-:Y:S02]  /*0310*/  UTMACCTL.PF [UR12] ;  /* 0x000000000c0079b9 */ /* 0x0007e40008040000 */
[----:B------:R3:W-:Y:S02]  /*0320*/  UTMACCTL.PF [UR8] ;  /* 0x00000000080079b9 */ /* 0x0007e40008040000 */
[----:B---3--:R-:W-:Y:S01]  /*0330*/  NOP ;  /* 0x0000000000007918 */ /* 0x008fe20000000000 */
.L_x_5:
[----:B------:R-:W-:Y:S05]  /*0340*/  BSYNC.RECONVERGENT B0 ;  /* 0x0000000000007941 */ /* 0x000fea0003800200 */
.L_x_4:
[----:B------:R-:W-:Y:S04]  /*0350*/  BSSY.RECONVERGENT B0, `(.L_x_6) ;  /* 0x000000a000007945 */ /* 0x000fe80003800200 */
        /* <DEDUP_REMOVED lines=9> */
.L_x_7:
[----:B------:R-:W-:Y:S05]  /*03f0*/  BSYNC.RECONVERGENT B0 ;  /* 0x0000000000007941 */ /* 0x000fea0003800200 */
.L_x_6:
[----:B------:R-:W3:Y:S01]  /*0400*/  LDCU.64 UR8, c[0x0][0x888] ;  /* 0x00011100ff0877ac */ /* 0x000ee20008000a00 */
[----:B------:R-:W-:Y:S02]  /*0410*/  UISETP.EQ.U32.AND UP1, UPT, UR6, URZ, UPT ;  /* 0x000000ff0600728c */ /* 0x000fe4000bf22070 */
[----:B------:R-:W-:Y:S02]  /*0420*/  UPLOP3.LUT UP5, UPT, UPT, UPT, UPT, 0x80, 0x8 ;  /* 0x000000000008789c */ /* 0x000fe40003faf070 */
[----:B---3--:R-:W-:-:S04]  /*0430*/  UISETP.NE.U32.AND UP0, UPT, UR8, URZ, UPT ;  /* 0x000000ff0800728c */ /* 0x008fc8000bf05070 */
[----:B------:R-:W-:-:S04]  /*0440*/  UISETP.NE.AND.EX UP0, UPT, UR9, URZ, UPT, UP0 ;  /* 0x000000ff0900728c */ /* 0x000fc8000bf05300 */
[----:B------:R-:W-:-:S04]  /*0450*/  UISETP.EQ.OR.EX UP2, UPT, UR7, URZ, !UP0, UP1 ;  /* 0x000000ff0700728c */ /* 0x000fc8000c742710 */
[----:B------:R-:W-:-:S05]  /*0460*/  UP2UR UR50, UPR, URZ, 0x4 ;  /* 0x00000004ff327883 */ /* 0x000fca0008000000 */
[----:B------:R-:W-:Y:S07]  /*0470*/  BRA.U !UP2, `(.L_x_8) ;  /* 0x000000010a207547 */ /* 0x000fee000b800000 */
[----:B------:R-:W-:Y:S01]  /*0480*/  UISETP.NE.U32.AND UP2, UPT, UR6, URZ, UPT ;  /* 0x000000ff0600728c */ /* 0x000fe2000bf45070 */
[----:B-----5:R-:W-:Y:S01]  /*0490*/  FSETP.NEU.AND P0, PT, R49, RZ, PT ;  /* 0x000000ff3100720b */ /* 0x020fe20003f0d000 */
[----:B------:R-:W-:Y:S02]  /*04a0*/  USEL UR6, URZ, 0xffffffff, UP0 ;  /* 0xffffffffff067887 */ /* 0x000fe40008000000 */
[----:B------:R-:W-:-:S10]  /*04b0*/  UISETP.NE.AND.EX UP2, UPT, UR7, URZ, UPT, UP2 ;  /* 0x000000ff0700728c */ /* 0x000fd4000bf45320 */
[----:B------:R-:W-:Y:S01]  /*04c0*/  VOTEU.ANY UP1, P0 ;  /* 0x0000000000ff7886 */ /* 0x000fe20000020100 */
[----:B------:R-:W-:-:S04]  /*04d0*/  @!UP2 USEL UR6, URZ, 0xffffffff, UP1 ;  /* 0xffffffffff06a887 */ /* 0x000fc80008800000 */
[----:B------:R-:W-:-:S04]  /*04e0*/  ULOP3.LUT UR6, UR6, 0x1, URZ, 0xc0, !UPT ;  /* 0x0000000106067892 */ /* 0x000fc8000f8ec0ff */
[----:B------:R-:W-:-:S11]  /*04f0*/  UISETP.NE.U32.AND UP5, UPT, UR6, 0x1, UPT ;  /* 0x000000010600788c */ /* 0x000fd6000bfa5070 */
.L_x_8:
[----:B------:R-:W3:Y:S01]  /*0500*/  SHFL.IDX PT, R0, R96, RZ, 0x1f ;  /* 0x00001fff60007589 */ /* 0x000ee200000e0000 */
[----:B------:R-:W-:-:S04]  /*0510*/  UISETP.NE.AND UP1, UPT, UR10, 0x2, UPT ;  /* 0x000000020a00788c */ /* 0x000fc8000bf25270 */
[----:B------:R-:W-:Y:S02]  /*0520*/  UISETP.EQ.AND UP2, UPT, UR5, URZ, !UP1 ;  /* 0x000000ff0500728c */ /* 0x000fe4000cf42270 */
[----:B------:R-:W-:-:S04]  /*0530*/  USEL UR6, URZ, 0x1, UP1 ;  /* 0x00000001ff067887 */ /* 0x000fc80008800000 */
[----:B------:R-:W-:Y:S02]  /*0540*/  PLOP3.LUT P5, PT, P1, PT, UP2, 0x80, 0x8 ;  /* 0x000000000008781c */ /* 0x000fe40000faf028 */
[----:B---3--:R-:W-:-:S13]  /*0550*/  ISETP.NE.AND P0, PT, R0, RZ, PT ;  /* 0x000000ff0000720c */ /* 0x008fda0003f05270 */
[----:B------:R-:W-:Y:S05]  /*0560*/  @P0 BRA `(.L_x_9) ;  /* 0x0000000000640947 */ /* 0x000fea0003800000 */
[----:B------:R-:W-:Y:S01]  /*0570*/  UMOV UR8, 0x400 ;  /* 0x0000040000087882 */ /* 0x000fe20000000000 */
[----:B------:R-:W-:Y:S01]  /*0580*/  UMOV UR7, 0x1 ;  /* 0x0000000100077882 */ /* 0x000fe20000000000 */
[----:B------:R-:W-:Y:S02]  /*0590*/  ULEA UR8, UR37, UR8, 0x18 ;  /* 0x0000000825087291 */ /* 0x000fe4000f8ec0ff */
[----:B------:R-:W-:-:S04]  /*05a0*/  UIADD3 UR12, UPT, UPT, -UR7, 0x100000, URZ ;  /* 0x00100000070c7890 */ /* 0x000fc8000fffe1ff */
[----:B------:R-:W-:Y:S02]  /*05b0*/  USHF.L.U32 UR13, UR12, 0xb, URZ ;  /* 0x0000000b0c0d7899 */ /* 0x000fe400080006ff */
[----:B------:R-:W-:Y:S01]  /*05c0*/  USHF.L.U32 UR12, UR12, 0x1, URZ ;  /* 0x000000010c0c7899 */ /* 0x000fe200080006ff */
[----:B------:R-:W-:Y:S01]  /*05d0*/  ELECT P0, URZ, PT ;  /* 0x0000000000ff782f */ /* 0x000fe20003800000 */
[----:B------:R-:W3:Y:S10]  /*05e0*/  FENCE.VIEW.ASYNC.S ;  /* 0x00000000000073c6 */ /* 0x000ef40000000000 */
[----:B---3--:R3:W4:Y:S01]  /*05f0*/  SYNCS.EXCH.64 URZ, [UR8], UR12 ;  /* 0x0000000c08ff75b2 */ /* 0x0087220008000100 */
[----:B------:R3:W1:Y:S01]  /*0600*/  SYNCS.EXCH.64 URZ, [UR8+0x40], UR12 ;  /* 0x0000400c08ff75b2 */ /* 0x0006620008000100 */
        /* <DEDUP_REMOVED lines=13> */
[----:B------:R3:W1:Y:S02]  /*06e0*/  SYNCS.EXCH.64 URZ, [UR8+0x78], UR12 ;  /* 0x0000780c08ff75b2 */ /* 0x0006640008000100 */
[----:B---3--:R-:W-:Y:S01]  /*06f0*/  NOP ;  /* 0x0000000000007918 */ /* 0x008fe20000000000 */
.L_x_9:
[----:B------:R-:W3:Y:S01]  /*0700*/  SHFL.IDX PT, R0, R96, RZ, 0x1f ;  /* 0x00001fff60007589 */ /* 0x000ee200000e0000 */
[----:B------:R-:W-:Y:S01]  /*0710*/  NOP ;  /* 0x0000000000007918 */ /* 0x000fe20000000000 */
[----:B---3--:R-:W-:-:S13]  /*0720*/  ISETP.NE.AND P0, PT, R0, 0x1, PT ;  /* 0x000000010000780c */ /* 0x008fda0003f05270 */
[----:B------:R-:W-:Y:S05]  /*0730*/  @P0 BRA `(.L_x_10) ;  /* 0x0000000000540947 */ /* 0x000fea0003800000 */
[----:B------:R-:W-:Y:S01]  /*0740*/  UMOV UR9, 0x400 ;  /* 0x0000040000097882 */ /* 0x000fe20000000000 */
[----:B------:R-:W-:Y:S01]  /*0750*/  UMOV UR8, 0x20 ;  /* 0x0000002000087882 */ /* 0x000fe20000000000 */
[----:B------:R-:W-:Y:S01]  /*0760*/  UMOV UR7, 0x80 ;  /* 0x0000008000077882 */ /* 0x000fe20000000000 */
[----:B------:R-:W-:Y:S02]  /*0770*/  ULEA UR9, UR37, UR9, 0x18 ;  /* 0x0000000925097291 */ /* 0x000fe4000f8ec0ff */
[----:B------:R-:W-:-:S04]  /*0780*/  UIADD3 UR12, UPT, UPT, -UR8, 0x100000, URZ ;  /* 0x00100000080c7890 */ /* 0x000fc8000fffe1ff */
[----:B------:R-:W-:Y:S02]  /*0790*/  USHF.L.U32 UR13, UR12, 0xb, URZ ;  /* 0x0000000b0c0d7899 */ /* 0x000fe400080006ff */
[----:B------:R-:W-:Y:S02]  /*07a0*/  USHF.L.U32 UR12, UR12, 0x1, URZ ;  /* 0x000000010c0c7899 */ /* 0x000fe400080006ff */
[----:B------:R-:W-:-:S04]  /*07b0*/  UIADD3 UR14, UPT, UPT, -UR7, 0x100000, URZ ;  /* 0x00100000070e7890 */ /* 0x000fc8000fffe1ff */
[----:B------:R-:W-:Y:S02]  /*07c0*/  USHF.L.U32 UR15, UR14, 0xb, URZ ;  /* 0x0000000b0e0f7899 */ /* 0x000fe400080006ff */
[----:B------:R-:W-:Y:S01]  /*07d0*/  USHF.L.U32 UR14, UR14, 0x1, URZ ;  /* 0x000000010e0e7899 */ /* 0x000fe200080006ff */
[----:B------:R-:W-:Y:S01]  /*07e0*/  ELECT P0, URZ, PT ;  /* 0x0000000000ff782f */ /* 0x000fe20003800000 */
[----:B------:R-:W3:Y:S02]  /*07f0*/  FENCE.VIEW.ASYNC.S ;  /* 0x00000000000073c6 */ /* 0x000ee40000000000 */
[----:B---3--:R3:W1:Y:S08]  /*0800*/  SYNCS.EXCH.64 URZ, [UR9+0x80], UR12 ;  /* 0x0000800c09ff75b2 */ /* 0x0086700008000100 */
[----:B------:R3:W1:Y:S01]  /*0810*/  SYNCS.EXCH.64 URZ, [UR9+0xa0], UR14 ;  /* 0x0000a00e09ff75b2 */ /* 0x0006620008000100 */
[----:B------:R3:W1:Y:S01]  /*0820*/  SYNCS.EXCH.64 URZ, [UR9+0x88], UR12 ;  /* 0x0000880c09ff75b2 */ /* 0x0006620008000100 */
[----:B------:R3:W1:Y:S01]  /*0830*/  SYNCS.EXCH.64 URZ, [UR9+0xa8], UR14 ;  /* 0x0000a80e09ff75b2 */ /* 0x0006620008000100 */
[----:B------:R3:W1:Y:S01]  /*0840*/  SYNCS.EXCH.64 URZ, [UR9+0x90], UR12 ;  /* 0x0000900c09ff75b2 */ /* 0x0006620008000100 */
[----:B------:R3:W1:Y:S01]  /*0850*/  SYNCS.EXCH.64 URZ, [UR9+0xb0], UR14 ;  /* 0x0000b00e09ff75b2 */ /* 0x0006620008000100 */
[----:B------:R3:W1:Y:S01]  /*0860*/  SYNCS.EXCH.64 URZ, [UR9+0x98], UR12 ;  /* 0x0000980c09ff75b2 */ /* 0x0006620008000100 */
[----:B------:R3:W1:Y:S01]  /*0870*/  SYNCS.EXCH.64 URZ, [UR9+0xb8], UR14 ;  /* 0x0000b80e09ff75b2 */ /* 0x0006620008000100 */
[----:B------:R-:W-:Y:S01]  /*0880*/  NOP ;  /* 0x0000000000007918 */ /* 0x000fe20000000000 */
.L_x_10:
[----:B------:R-:W2:Y:S01]  /*0890*/  SHFL.IDX PT, R0, R96, RZ, 0x1f ;  /* 0x00001fff60007589 */ /* 0x000ea200000e0000 */
[----:B------:R-:W-:Y:S01]  /*08a0*/  NOP ;  /* 0x0000000000007918 */ /* 0x000fe20000000000 */
[----:B--2---:R-:W-:-:S13]  /*08b0*/  ISETP.NE.AND P0, PT, R0, 0x3, PT ;  /* 0x000000030000780c */ /* 0x004fda0003f05270 */
[----:B------:R-:W-:Y:S05]  /*08c0*/  @P0 BRA `(.L_x_11) ;  /* 0x00000000002c0947 */ /* 0x000fea0003800000 */
[----:B------:R-:W-:Y:S01]  /*08d0*/  UMOV UR8, 0x400 ;  /* 0x0000040000087882 */ /* 0x000fe20000000000 */
[----:B------:R-:W-:Y:S01]  /*08e0*/  UMOV UR7, 0x20 ;  /* 0x0000002000077882 */ /* 0x000fe20000000000 */
[----:B------:R-:W-:Y:S02]  /*08f0*/  ULEA UR8, UR37, UR8, 0x18 ;  /* 0x0000000825087291 */ /* 0x000fe4000f8ec0ff */
[----:B---3--:R-:W-:-:S04]  /*0900*/  UIADD3 UR12, UPT, UPT, -UR7, 0x100000, URZ ;  /* 0x00100000070c7890 */ /* 0x008fc8000fffe1ff */
[----:B------:R-:W-:Y:S02]  /*0910*/  USHF.L.U32 UR13, UR12, 0xb, URZ ;  /* 0x0000000b0c0d7899 */ /* 0x000fe400080006ff */
[----:B------:R-:W-:Y:S01]  /*0920*/  USHF.L.U32 UR12, UR12, 0x1, URZ ;  /* 0x000000010c0c7899 */ /* 0x000fe200080006ff */
[----:B------:R-:W-:Y:S01]  /*0930*/  ELECT P0, URZ, PT ;  /* 0x0000000000ff782f */ /* 0x000fe20003800000 */
[----:B------:R-:W2:Y:S10]  /*0940*/  FENCE.VIEW.ASYNC.S ;  /* 0x00000000000073c6 */ /* 0x000eb40000000000 */
[----:B--2---:R2:W3:Y:S01]  /*0950*/  SYNCS.EXCH.64 URZ, [UR8+0xc0], UR12 ;  /* 0x0000c00c08ff75b2 */ /* 0x0044e20008000100 */
[----:B------:R2:W1:Y:S01]  /*0960*/  SYNCS.EXCH.64 URZ, [UR8+0xc8], UR12 ;  /* 0x0000c80c08ff75b2 */ /* 0x0004620008000100 */
[----:B------:R-:W-:Y:S01]  /*0970*/  NOP ;  /* 0x0000000000007918 */ /* 0x000fe20000000000 */
.L_x_11:
[----:B------:R-:W4:Y:S01]  /*0980*/  SHFL.IDX PT, R0, R96, RZ, 0x1f ;  /* 0x00001fff60007589 */ /* 0x000f2200000e0000 */
[----:B------:R-:W-:Y:S01]  /*0990*/  NOP ;  /* 0x0000000000007918 */ /* 0x000fe20000000000 */
[----:B----4-:R-:W-:-:S13]  /*09a0*/  ISETP.NE.AND P0, PT, R0, 0x4, PT ;  /* 0x000000040000780c */ /* 0x010fda0003f05270 */
[----:B------:R-:W-:Y:S05]  /*09b0*/  @P0 BRA `(.L_x_12) ;  /* 0x0000000000480947 */ /* 0x000fea0003800000 */
[----:B---3--:R-:W-:Y:S01]  /*09c0*/  UMOV UR9, 0x1e0 ;  /* 0x000001e000097882 */ /* 0x008fe20000000000 */
[----:B--2---:R-:W-:Y:S01]  /*09d0*/  UMOV UR8, 0x400 ;  /* 0x0000040000087882 */ /* 0x004fe20000000000 */
[----:B------:R-:W-:Y:S01]  /*09e0*/  USEL UR9, UR9, 0x1a0, UP5 ;  /* 0x000001a009097887 */ /* 0x000fe2000a800000 */
        /* <DEDUP_REMOVED lines=9> */
[----:B------:R-:W2:Y:S02]  /*0a80*/  FENCE.VIEW.ASYNC.S ;  /* 0x00000000000073c6 */ /* 0x000ea40000000000 */
[----:B--2---:R4:W2:Y:S08]  /*0a90*/  SYNCS.EXCH.64 URZ, [UR8+0xd0], UR12 ;  /* 0x0000d00c08ff75b2 */ /* 0x0048b00008000100 */
[----:B------:R4:W3:Y:S01]  /*0aa0*/  SYNCS.EXCH.64 URZ, [UR8+0xe0], UR14 ;  /* 0x0000e00e08ff75b2 */ /* 0x0008e20008000100 */
[----:B------:R4:W1:Y:S01]  /*0ab0*/  SYNCS.EXCH.64 URZ, [UR8+0xd8], UR12 ;  /* 0x0000d80c08ff75b2 */ /* 0x0008620008000100 */
[----:B------:R4:W1:Y:S02]  /*0ac0*/  SYNCS.EXCH.64 URZ, [UR8+0xe8], UR14 ;  /* 0x0000e80e08ff75b2 */ /* 0x0008640008000100 */
[----:B----4-:R-:W-:Y:S01]  /*0ad0*/  NOP ;  /* 0x0000000000007918 */ /* 0x010fe20000000000 */
.L_x_12:
[----:B------:R-:W4:Y:S01]  /*0ae0*/  SHFL.IDX PT, R0, R96, RZ, 0x1f ;  /* 0x00001fff60007589 */ /* 0x000f2200000e0000 */
[----:B------:R-:W-:Y:S01]  /*0af0*/  NOP ;  /* 0x0000000000007918 */ /* 0x000fe20000000000 */
[----:B----4-:R-:W-:-:S13]  /*0b00*/  ISETP.NE.AND P0, PT, R0, 0x5, PT ;  /* 0x000000050000780c */ /* 0x010fda0003f05270 */
[----:B------:R-:W-:Y:S05]  /*0b10*/  @P0 BRA `(.L_x_13) ;  /* 0x0000000000540947 */ /* 0x000fea0003800000 */
[----:B---3--:R-:W-:Y:S01]  /*0b20*/  UMOV UR9, 0x400 ;  /* 0x0000040000097882 */ /* 0x008fe20000000000 */
[----:B--2---:R-:W-:Y:S01]  /*0b30*/  UMOV UR8, 0x1 ;  /* 0x0000000100087882 */ /* 0x004fe20000000000 */
        /* <DEDUP_REMOVED lines=13> */
[----:B------:R4:W1:Y:S01]  /*0c10*/  SYNCS.EXCH.64 URZ, [UR9+0x118], UR14 ;  /* 0x0001180e09ff75b2 */ /* 0x0008620008000100 */
[----:B------:R4:W1:Y:S01]  /*0c20*/  SYNCS.EXCH.64 URZ, [UR9+0x100], UR12 ;  /* 0x0001000c09ff75b2 */ /* 0x0008620008000100 */
[----:B------:R4:W1:Y:S01]  /*0c30*/  SYNCS.EXCH.64 URZ, [UR9+0x120], UR14 ;  /* 0x0001200e09ff75b2 */ /* 0x0008620008000100 */
[----:B------:R4:W1:Y:S01]  /*0c40*/  SYNCS.EXCH.64 URZ, [UR9+0x108], UR12 ;  /* 0x0001080c09ff75b2 */ /* 0x0008620008000100 */
[----:B------:R4:W1:Y:S02]  /*0c50*/  SYNCS.EXCH.64 URZ, [UR9+0x128], UR14 ;  /* 0x0001280e09ff75b2 */ /* 0x0008640008000100 */
[----:B----4-:R-:W-:Y:S01]  /*0c60*/  NOP ;  /* 0x0000000000007918 */ /* 0x010fe20000000000 */
.L_x_13:
[----:B------:R-:W4:Y:S01]  /*0c70*/  SHFL.IDX PT, R0, R96, RZ, 0x1f ;  /* 0x00001fff60007589 */ /* 0x000f2200000e0000 */
[----:B------:R-:W-:Y:S01]  /*0c80*/  ISETP.NE.OR P1, PT, RZ, UR10, !P1 ;  /* 0x0000000aff007c0c */ /* 0x000fe2000cf25670 */
[----:B------:R-:W-:Y:S01]  /*0c90*/  NOP ;  /* 0x0000000000007918 */ /* 0x000fe20000000000 */
[----:B----4-:R-:W-:-:S13]  /*0ca0*/  ISETP.NE.AND P0, PT, R0, 0x3, PT ;  /* 0x000000030000780c */ /* 0x010fda0003f05270 */
[----:B------:R-:W-:Y:S05]  /*0cb0*/  @P0 BRA `(.L_x_14) ;  /* 0x0000000000340947 */ /* 0x000fea0003800000 */
[----:B--2---:R-:W-:Y:S01]  /*0cc0*/  UMOV UR8, 0x400 ;  /* 0x0000040000087882 */ /* 0x004fe20000000000 */
[----:B------:R-:W-:Y:S01]  /*0cd0*/  UMOV UR7, 0x20 ;  /* 0x0000002000077882 */ /* 0x000fe20000000000 */
[----:B------:R-:W-:Y:S02]  /*0ce0*/  ULEA UR8, UR37, UR8, 0x18 ;  /* 0x0000000825087291 */ /* 0x000fe4000f8ec0ff */
[----:B---3--:R-:W-:-:S04]  /*0cf0*/  UIADD3 UR12, UPT, UPT, -UR7, 0x100000, URZ ;  /* 0x00100000070c7890 */ /* 0x008fc8000fffe1ff */
[----:B------:R-:W-:Y:S02]  /*0d00*/  USHF.L.U32 UR13, UR12, 0xb, URZ ;  /* 0x0000000b0c0d7899 */ /* 0x000fe400080006ff */
[----:B------:R-:W-:Y:S01]  /*0d10*/  USHF.L.U32 UR12, UR12, 0x1, URZ ;  /* 0x000000010c0c7899 */ /* 0x000fe200080006ff */
[----:B------:R-:W-:Y:S01]  /*0d20*/  ELECT P0, URZ, PT ;  /* 0x0000000000ff782f */ /* 0x000fe20003800000 */
[----:B------:R-:W2:Y:S10]  /*0d30*/  FENCE.VIEW.ASYNC.S ;  /* 0x00000000000073c6 */ /* 0x000eb40000000000 */
[----:B--2---:R4:W2:Y:S01]  /*0d40*/  SYNCS.EXCH.64 URZ, [UR8+0x130], UR12 ;  /* 0x0001300c08ff75b2 */ /* 0x0048a20008000100 */
[----:B------:R4:W3:Y:S01]  /*0d50*/  SYNCS.EXCH.64 URZ, [UR8+0x140], UR12 ;  /* 0x0001400c08ff75b2 */ /* 0x0008e20008000100 */
[----:B------:R4:W1:Y:S01]  /*0d60*/  SYNCS.EXCH.64 URZ, [UR8+0x138], UR12 ;  /* 0x0001380c08ff75b2 */ /* 0x0008620008000100 */
[----:B------:R4:W1:Y:S02]  /*0d70*/  SYNCS.EXCH.64 URZ, [UR8+0x148], UR12 ;  /* 0x0001480c08ff75b2 */ /* 0x0008640008000100 */
[----:B----4-:R-:W-:Y:S01]  /*0d80*/  NOP ;  /* 0x0000000000007918 */ /* 0x010fe20000000000 */
.L_x_14:
[----:B------:R-:W-:Y:S01]  /*0d90*/  VOTEU.ALL UP1, P1 ;  /* 0x0000000000ff7886 */ /* 0x000fe20000820000 */
[----:B--2---:R-:W2:Y:S01]  /*0da0*/  LDCU UR8, c[0x0][0x36c] ;  /* 0x00006d80ff0877ac */ /* 0x004ea20008000800 */
[----:B------:R-:W-:Y:S01]  /*0db0*/  NOP ;  /* 0x0000000000007918 */ /* 0x000fe20000000000 */
[----:B------:R-:W-:Y:S01]  /*0dc0*/  LOP3.LUT R10, R105, 0x1f, RZ, 0xc0, !PT ;  /* 0x0000001f690a7812 */ /* 0x000fe200078ec0ff */
[----:B---3--:R-:W-:Y:S01]  /*0dd0*/  UMOV UR12, 0x20 ;  /* 0x00000020000c7882 */ /* 0x008fe20000000000 */
[----:B------:R-:W-:Y:S01]  /*0de0*/  @!UP1 UMOV UR7, 0x400 ;  /* 0x0000040000079882 */ /* 0x000fe20000000000 */
[----:B------:R-:W-:-:S04]  /*0df0*/  @!UP1 UIADD3 UR12, UPT, UPT, -UR12, 0x100000, URZ ;  /* 0x001000000c0c9890 */ /* 0x000fc8000fffe1ff */
[----:B------:R-:W-:Y:S02]  /*0e00*/  @!UP1 USHF.L.U32 UR13, UR12, 0xb, URZ ;  /* 0x0000000b0c0d9899 */ /* 0x000fe400080006ff */
[----:B------:R-:W-:Y:S02]  /*0e10*/  @!UP1 USHF.L.U32 UR12, UR12, 0x1, URZ ;  /* 0x000000010c0c9899 */ /* 0x000fe400080006ff */
[----:B------:R-:W-:Y:S01]  /*0e20*/  @!UP1 ULEA UR7, UR37, UR7, 0x18 ;  /* 0x0000000725079291 */ /* 0x000fe2000f8ec0ff */
[----:B------:R-:W-:Y:S01]  /*0e30*/  VOTEU.ALL UP1, P1 ;  /* 0x0000000000ff7886 */ /* 0x000fe20000820000 */
[----:B------:R-:W-:Y:S01]  /*0e40*/  UISETP.NE.AND UP4, UPT, UR10, URZ, UPT ;  /* 0x000000ff0a00728c */ /* 0x000fe2000bf85270 */
[----:B------:R-:W3:Y:S09]  /*0e50*/  FENCE.VIEW.ASYNC.S ;  /* 0x00000000000073c6 */ /* 0x000ef20000000000 */
[----:B---3--:R3:W4:Y:S01]  /*0e60*/  @!UP1 SYNCS.EXCH.64 URZ, [UR7+0x150], UR12 ;  /* 0x0001500c07ff95b2 */ /* 0x0087220008000100 */
[----:B--2---:R-:W-:-:S09]  /*0e70*/  UISETP.EQ.U32.AND UP1, UPT, UR8, 0x1, UPT ;  /* 0x000000010800788c */ /* 0x004fd2000bf22070 */
[----:B------:R-:W-:Y:S05]  /*0e80*/  BRA.U !UP1, `(.L_x_15) ;  /* 0x0000000109087547 */ /* 0x000fea000b800000 */
[----:B-1--4-:R-:W-:Y:S01]  /*0e90*/  UCGABAR_ARV ;  /* 0x00000000000079c7 */ /* 0x012fe20008000000 */
[----:B------:R-:W-:Y:S05]  /*0ea0*/  BRA `(.L_x_16) ;  /* 0x0000000000047947 */ /* 0x000fea0003800000 */
.L_x_15:
[----:B-1--4-:R-:W-:Y:S01]  /*0eb0*/  NOP ;  /* 0x0000000000007918 */ /* 0x012fe20000000000 */
.L_x_16:
[----:B------:R-:W1:Y:S01]  /*0ec0*/  S2R R15, SR_CTAID.Y ;  /* 0x00000000000f7919 */ /* 0x000e620000002600 */
[----:B------:R-:W-:-:S05]  /*0ed0*/  CS2R.32 R91, SR_CgaSize ;  /* 0x00000000005b7805 */ /* 0x000fca0000008a00 */
[----:B------:R-:W-:-:S05]  /*0ee0*/  IMAD R91, R91, -0xa0, RZ ;  /* 0xffffff605b5b7824 */ /* 0x000fca00078e02ff */
[----:B---3--:R-:W-:-:S14]  /*0ef0*/  R2UR UR7, R91 ;  /* 0x000000005b0772ca */ /* 0x008fdc00000e0000 */
[----:B------:R-:W2:Y:S01]  /*0f00*/  LDCU UR7, c[0x0][UR7+0x2b4] ;  /* 0x00005680070777ac */ /* 0x000ea20008000800 */
[----:B------:R-:W-:-:S05]  /*0f10*/  CS2R.32 R0, SR_CgaSize ;  /* 0x0000000000007805 */ /* 0x000fca0000008a00 */
[----:B------:R-:W-:-:S06]  /*0f20*/  IMAD R0, R0, -0xa0, RZ ;  /* 0xffffff6000007824 */ /* 0x000fcc00078e02ff */
[----:B------:R-:W3:Y:S01]  /*0f30*/  LDC R0, c[0x0][R0+0x2a4] ;  /* 0x0000a90000007b82 */ /* 0x000ee20000000800 */
[----:B------:R-:W-:Y:S01]  /*0f40*/  PRMT R8, RZ, 0x7610, R8 ;  /* 0x00007610ff087816 */ /* 0x000fe20000000008 */
[----:B------:R-:W4:Y:S01]  /*0f50*/  S2R R9, SR_CTAID.X ;  /* 0x0000000000097919 */ /* 0x000f220000002500 */
[----:B------:R-:W-:-:S05]  /*0f60*/  CS2R.32 R91, SR_CgaSize ;  /* 0x00000000005b7805 */ /* 0x000fca0000008a00 */
[----:B------:R-:W-:-:S05]  /*0f70*/  IMAD R91, R91, -0xa0, RZ ;  /* 0xffffff605b5b7824 */ /* 0x000fca00078e02ff */
[----:B------:R-:W-:-:S14]  /*0f80*/  R2UR UR8, R91 ;  /* 0x000000005b0872ca */ /* 0x000fdc00000e0000 */
[----:B------:R-:W3:Y:S01]  /*0f90*/  LDCU UR8, c[0x0][UR8+0x2b0] ;  /* 0x00005600080877ac */ /* 0x000ee20008000800 */
[----:B------:R-:W-:Y:S01]  /*0fa0*/  UISETP.NE.AND UP2, UPT, UR10, 0x2, UPT ;  /* 0x000000020a00788c */ /* 0x000fe2000bf45270 */
[----:B------:R-:W2:Y:S01]  /*0fb0*/  LDC R11, c[0x0][0xb24] ;  /* 0x0002c900ff0b7b82 */ /* 0x000ea20000000800 */
[----:B------:R-:W-:-:S05]  /*0fc0*/  CS2R.32 R2, SR_CgaSize ;  /* 0x0000000000027805 */ /* 0x000fca0000008a00 */
[----:B------:R-:W-:-:S06]  /*0fd0*/  IMAD R2, R2, -0xa0, RZ ;  /* 0xffffff6002027824 */ /* 0x000fcc00078e02ff */
[----:B------:R-:W3:Y:S08]  /*0fe0*/  LDC R2, c[0x0][R2+0x2a0] ;  /* 0x0000a80002027b82 */ /* 0x000ef00000000800 */
[----:B------:R-:W3:Y:S01]  /*0ff0*/  LDC R40, c[0x0][0xb24] ;  /* 0x0002c900ff287b82 */ /* 0x000ee20000000800 */
[----:B-1----:R-:W-:-:S07]  /*1000*/  I2FP.F32.U32 R90, R15 ;  /* 0x0000000f005a7245 */ /* 0x002fce0000201000 */
[----:B------:R-:W1:Y:S01]  /*1010*/  S2UR UR36, SR_CTAID.Z ;  /* 0x00000000002479c3 */ /* 0x000e620000002700 */
[----:B--2---:R-:W-:Y:S01]  /*1020*/  ISETP.GE.AND P0, PT, R11, 0x1, PT ;  /* 0x000000010b00780c */ /* 0x004fe20003f06270 */
[----:B----4-:R-:W-:Y:S01]  /*1030*/  IMAD.MOV.U32 R14, RZ, RZ, R9 ;  /* 0x000000ffff0e7224 */ /* 0x010fe200078e0009 */
[----:B------:R-:W-:Y:S01]  /*1040*/  I2FP.F32.U32 R91, R9 ;  /* 0x00000009005b7245 */ /* 0x000fe20000201000 */
[----:B------:R-:W-:Y:S01]  /*1050*/  FMUL R90, R90, UR7 ;  /* 0x000000075a5a7c20 */ /* 0x000fe20008400000 */
[----:B------:R-:W2:Y:S03]  /*1060*/  LDCU UR7, c[0x0][0xb30] ;  /* 0x00016600ff0777ac */ /* 0x000ea60008000800 */
[----:B---3--:R-:W-:Y:S02]  /*1070*/  FMUL R91, R91, UR8 ;  /* 0x000000085b5b7c20 */ /* 0x008fe40008400000 */
[----:B------:R-:W3:Y:S08]  /*1080*/  F2I.U32.TRUNC.NTZ R90, R90 ;  /* 0x0000005a005a7305 */ /* 0x000ef0000020f000 */
[----:B------:R-:W4:Y:S01]  /*1090*/  F2I.U32.TRUNC.NTZ R91, R91 ;  /* 0x0000005b005b7305 */ /* 0x000f22000020f000 */
[----:B--2---:R-:W-:Y:S01]  /*10a0*/  UISETP.NE.AND UP3, UPT, UR7, 0x1, UPT ;  /* 0x000000010700788c */ /* 0x004fe2000bf65270 */
[----:B---3--:R-:W-:-:S05]  /*10b0*/  IADD3 R90, PT, PT, -R90, RZ, RZ ;  /* 0x000000ff5a5a7210 */ /* 0x008fca0007ffe1ff */
[----:B------:R-:W-:Y:S01]  /*10c0*/  IMAD R90, R0, R90, R15 ;  /* 0x0000005a005a7224 */ /* 0x000fe200078e020f */
[----:B------:R-:W-:Y:S01]  /*10d0*/  PRMT R0, RZ, 0x7610, R0 ;  /* 0x00007610ff007816 */ /* 0x000fe20000000000 */
[----:B----4-:R-:W-:-:S04]  /*10e0*/  IMAD.MOV R91, RZ, RZ, -R91 ;  /* 0x000000ffff5b7224 */ /* 0x010fc800078e0a5b */
[----:B------:R-:W-:Y:S01]  /*10f0*/  IMAD R91, R2, R91, R9 ;  /* 0x0000005b025b7224 */ /* 0x000fe200078e0209 */
[----:B-1----:R-:W-:Y:S06]  /*1100*/  BRA.U UP4, `(.L_x_17) ;  /* 0x0000000104247547 */ /* 0x002fec000b800000 */
[----:B------:R-:W-:Y:S01]  /*1110*/  ISETP.NE.AND P1, PT, R90, RZ, PT ;  /* 0x000000ff5a00720c */ /* 0x000fe20003f25270 */
[----:B------:R-:W-:Y:S01]  /*1120*/  IMAD.MOV.U32 R0, RZ, RZ, 0x3 ;  /* 0x00000003ff007424 */ /* 0x000fe200078e00ff */
[C---:B------:R-:W-:Y:S02]  /*1130*/  LOP3.LUT R2, R91.reuse, 0xfffffffe, RZ, 0xc0, !PT ;  /* 0xfffffffe5b027812 */ /* 0x040fe400078ec0ff */
[----:B------:R-:W-:Y:S02]  /*1140*/  ISETP.LT.U32.OR P1, PT, R91, 0x2, !P1 ;  /* 0x000000025b00780c */ /* 0x000fe40004f21470 */
[----:B------:R-:W-:Y:S02]  /*1150*/  SHF.L.U32 R0, R0, R2, RZ ;  /* 0x0000000200007219 */ /* 0x000fe400000006ff */
[----:B------:R-:W-:Y:S02]  /*1160*/  SEL R4, RZ, 0x1, !P1 ;  /* 0x00000001ff047807 */ /* 0x000fe40004800000 */
[----:B------:R-:W-:-:S05]  /*1170*/  SEL R3, RZ, 0x2, !P1 ;  /* 0x00000002ff037807 */ /* 0x000fca0004800000 */
[----:B------:R-:W-:-:S05]  /*1180*/  IMAD.IADD R3, R4, 0x1, R3 ;  /* 0x0000000104037824 */ /* 0x000fca00078e0203 */
[----:B------:R-:W-:Y:S02]  /*1190*/  PRMT R8, R3, 0x7610, R8 ;  /* 0x0000761003087816 */ /* 0x000fe40000000008 */
.L_x_17:
[----:B------:R-:W-:Y:S05]  /*11a0*/  @!P0 BRA `(.L_x_18) ;  /* 0x0000000000b88947 */ /* 0x000fea0003800000 */
[----:B------:R-:W1:Y:S01]  /*11b0*/  LDC.64 R4, c[0x0][0xb18] ;  /* 0x0002c600ff047b82 */ /* 0x000e620000000a00 */
[----:B------:R-:W-:-:S07]  /*11c0*/  ISETP.NE.AND P0, PT, R11, 0x1, PT ;  /* 0x000000010b00780c */ /* 0x000fce0003f05270 */
[----:B------:R-:W2:Y:S08]  /*11d0*/  LDC R14, c[0x0][0xb0c] ;  /* 0x0002c300ff0e7b82 */ /* 0x000eb00000000800 */
[----:B------:R-:W3:Y:S08]  /*11e0*/  LDC R16, c[0x0][0x370] ;  /* 0x0000dc00ff107b82 */ /* 0x000ef00000000800 */
[----:B------:R-:W4:Y:S01]  /*11f0*/  LDC R13, c[0x0][0x374] ;  /* 0x0000dd00ff0d7b82 */ /* 0x000f220000000800 */
[----:B-1----:R-:W-:-:S07]  /*1200*/  ISETP.NE.AND P1, PT, R4, 0x1, PT ;  /* 0x000000010400780c */ /* 0x002fce0003f25270 */
[----:B------:R-:W3:Y:S01]  /*1210*/  LDC.64 R6, c[0x0][0xb10] ;  /* 0x0002c400ff067b82 */ /* 0x000ee20000000a00 */
[----:B--2---:R-:W-:-:S07]  /*1220*/  ISETP.NE.AND P2, PT, R14, 0x1, PT ;  /* 0x000000010e00780c */ /* 0x004fce0003f45270 */
[----:B------:R-:W1:Y:S08]  /*1230*/  LDC R12, c[0x0][0xb20] ;  /* 0x0002c800ff0c7b82 */ /* 0x000e700000000800 */
[----:B------:R-:W2:Y:S01]  /*1240*/  LDC.64 R2, c[0x0][0xb28] ;  /* 0x0002ca00ff027b82 */ /* 0x000ea20000000a00 */
[----:B----4-:R-:W-:-:S04]  /*1250*/  IMAD.HI.U32 R17, R13, R5, RZ ;  /* 0x000000050d117227 */ /* 0x010fc800078e00ff */
[----:B------:R-:W-:-:S04]  /*1260*/  IMAD.HI.U32 R5, R15, R5, RZ ;  /* 0x000000050f057227 */ /* 0x000fc800078e00ff */
[----:B---3--:R-:W-:-:S05]  /*1270*/  IMAD.HI.U32 R18, R16, R6, RZ ;  /* 0x0000000610127227 */ /* 0x008fca00078e00ff */
[-C--:B------:R-:W-:Y:S01]  /*1280*/  @P2 SHF.R.U32.HI R16, RZ, R7.reuse, R18 ;  /* 0x00000007ff102219 */ /* 0x080fe20000011612 */
[----:B------:R-:W-:Y:S01]  /*1290*/  IMAD.HI.U32 R18, R9, R6, RZ ;  /* 0x0000000609127227 */ /* 0x000fe200078e00ff */
[-C--:B-1----:R-:W-:Y:S02]  /*12a0*/  @P1 SHF.R.U32.HI R13, RZ, R12.reuse, R17 ;  /* 0x0000000cff0d1219 */ /* 0x082fe40000011611 */
[----:B------:R-:W-:Y:S02]  /*12b0*/  SHF.R.U32.HI R5, RZ, R12, R5 ;  /* 0x0000000cff057219 */ /* 0x000fe40000011605 */
[----:B------:R-:W-:Y:S02]  /*12c0*/  SHF.R.U32.HI R18, RZ, R7, R18 ;  /* 0x00000007ff127219 */ /* 0x000fe40000011612 */
[----:B------:R-:W-:Y:S01]  /*12d0*/  SEL R5, R15, R5, !P1 ;  /* 0x000000050f057207 */ /* 0x000fe20004800000 */
[----:B--2---:R-:W-:Y:S01]  /*12e0*/  IMAD.HI.U32 R17, R13, R2, RZ ;  /* 0x000000020d117227 */ /* 0x004fe200078e00ff */
[----:B------:R-:W-:-:S03]  /*12f0*/  SEL R18, R9, R18, !P2 ;  /* 0x0000001209127207 */ /* 0x000fc60005000000 */
[----:B------:R-:W-:Y:S01]  /*1300*/  IMAD.HI.U32 R6, R16, R2, RZ ;  /* 0x0000000210067227 */ /* 0x000fe200078e00ff */
[----:B------:R-:W-:-:S04]  /*1310*/  @P0 SHF.R.U32.HI R13, RZ, R3, R17 ;  /* 0x00000003ff0d0219 */ /* 0x000fc80000011611 */
[----:B------:R-:W-:Y:S01]  /*1320*/  @P0 SHF.R.U32.HI R16, RZ, R3, R6 ;  /* 0x00000003ff100219 */ /* 0x000fe20000011606 */
[----:B------:R-:W-:-:S04]  /*1330*/  IMAD R13, R13, R11, RZ ;  /* 0x0000000b0d0d7224 */ /* 0x000fc800078e02ff */
[----:B------:R-:W-:Y:S01]  /*1340*/  IMAD R6, R16, R11, RZ ;  /* 0x0000000b10067224 */ /* 0x000fe200078e02ff */
[----:B------:R-:W-:-:S04]  /*1350*/  ISETP.GE.AND P1, PT, R5, R13, PT ;  /* 0x0000000d0500720c */ /* 0x000fc80003f26270 */
[----:B------:R-:W-:Y:S01]  /*1360*/  ISETP.GE.OR P1, PT, R18, R6, P1 ;  /* 0x000000061200720c */ /* 0x000fe20000f26670 */
[----:B------:R-:W-:-:S05]  /*1370*/  IMAD.HI.U32 R6, R5, R2, RZ ;  /* 0x0000000205067227 */ /* 0x000fca00078e00ff */
[----:B------:R-:W-:-:S04]  /*1380*/  SHF.R.U32.HI R6, RZ, R3, R6 ;  /* 0x00000003ff067219 */ /* 0x000fc80000011606 */
[----:B------:R-:W-:-:S03]  /*1390*/  SEL R6, R5, R6, !P0 ;  /* 0x0000000605067207 */ /* 0x000fc60004000000 */
[----:B------:R-:W-:Y:S01]  /*13a0*/  @!P1 IMAD.HI.U32 R7, R18, R2, RZ ;  /* 0x0000000212079227 */ /* 0x000fe200078e00ff */
[----:B------:R-:W-:-:S04]  /*13b0*/  IADD3 R2, PT, PT, -R6, RZ, RZ ;  /* 0x000000ff06027210 */ /* 0x000fc80007ffe1ff */
[----:B------:R-:W-:Y:S01]  /*13c0*/  @!P1 SHF.R.U32.HI R3, RZ, R3, R7 ;  /* 0x00000003ff039219 */ /* 0x000fe20000011607 */
[----:B------:R-:W-:Y:S01]  /*13d0*/  IMAD R2, R11, R2, R5 ;  /* 0x000000020b027224 */ /* 0x000fe200078e0205 */
[----:B------:R-:W-:Y:S02]  /*13e0*/  IADD3 R7, PT, PT, -R5, RZ, RZ ;  /* 0x000000ff05077210 */ /* 0x000fe40007ffe1ff */
[----:B------:R-:W-:-:S03]  /*13f0*/  @!P1 SEL R3, R18, R3, !P0 ;  /* 0x0000000312039207 */ /* 0x000fc60004000000 */
[----:B------:R-:W-:Y:S02]  /*1400*/  IMAD R7, R4, R7, R15 ;  /* 0x0000000704077224 */ /* 0x000fe400078e020f */
[--C-:B------:R-:W-:Y:S02]  /*1410*/  @!P1 IMAD.IADD R6, R6, 0x1, -R3.reuse ;  /* 0x0000000106069824 */ /* 0x100fe400078e0a03 */
[----:B------:R-:W-:Y:S01]  /*1420*/  @!P1 IMAD R3, R2, R16, R3 ;  /* 0x0000001002039224 */ /* 0x000fe200078e0203 */
[----:B------:R-:W-:Y:S01]  /*1430*/  IADD3 R2, PT, PT, -R18, RZ, RZ ;  /* 0x000000ff12027210 */ /* 0x000fe20007ffe1ff */
[----:B------:R-:W-:Y:S02]  /*1440*/  @!P1 IMAD R5, R6, R11, R18 ;  /* 0x0000000b06059224 */ /* 0x000fe400078e0212 */
[----:B------:R-:W-:Y:S02]  /*1450*/  @!P1 IMAD.MOV.U32 R18, RZ, RZ, R3 ;  /* 0x000000ffff129224 */ /* 0x000fe400078e0003 */
[----:B------:R-:W-:-:S02]  /*1460*/  IMAD R2, R14, R2, R9 ;  /* 0x000000020e027224 */ /* 0x000fc400078e0209 */
[----:B------:R-:W-:Y:S02]  /*1470*/  IMAD R15, R5, R4, R7 ;  /* 0x00000004050f7224 */ /* 0x000fe400078e0207 */
[----:B------:R-:W-:Y:S02]  /*1480*/  IMAD R14, R18, R14, R2 ;  /* 0x0000000e120e7224 */ /* 0x000fe400078e0202 */
.L_x_18:
[----:B------:R-:W-:Y:S05]  /*1490*/  BRA.U UP3, `(.L_x_19) ;  /* 0x0000000103407547 */ /* 0x000fea000b800000 */
[----:B------:R-:W1:Y:S08]  /*14a0*/  LDC.64 R4, c[0x0][0xb10] ;  /* 0x0002c400ff047b82 */ /* 0x000e700000000a00 */
[----:B------:R-:W2:Y:S08]  /*14b0*/  LDC.64 R2, c[0x0][0xb18] ;  /* 0x0002c600ff027b82 */ /* 0x000eb00000000a00 */
[----:B------:R-:W3:Y:S08]  /*14c0*/  LDC R6, c[0x0][0xb20] ;  /* 0x0002c800ff067b82 */ /* 0x000ef00000000800 */
[----:B------:R-:W4:Y:S01]  /*14d0*/  LDC R7, c[0x0][0xb0c] ;  /* 0x0002c300ff077b82 */ /* 0x000f220000000800 */
[----:B-1----:R-:W-:-:S05]  /*14e0*/  IMAD.HI.U32 R4, R14, R4, RZ ;  /* 0x000000040e047227 */ /* 0x002fca00078e00ff */
[----:B------:R-:W-:Y:S01]  /*14f0*/  SHF.R.U32.HI R4, RZ, R5, R4 ;  /* 0x00000005ff047219 */ /* 0x000fe20000011604 */
[----:B--2---:R-:W-:Y:S01]  /*1500*/  IMAD.HI.U32 R3, R15, R3, RZ ;  /* 0x000000030f037227 */ /* 0x004fe200078e00ff */
[----:B------:R-:W-:-:S04]  /*1510*/  ISETP.NE.AND P0, PT, R2, 0x1, PT ;  /* 0x000000010200780c */ /* 0x000fc80003f05270 */
[----:B---3--:R-:W-:-:S04]  /*1520*/  SHF.R.U32.HI R3, RZ, R6, R3 ;  /* 0x00000006ff037219 */ /* 0x008fc80000011603 */
[----:B------:R-:W-:Y:S02]  /*1530*/  SEL R3, R15, R3, !P0 ;  /* 0x000000030f037207 */ /* 0x000fe40004000000 */
[----:B----4-:R-:W-:-:S04]  /*1540*/  ISETP.NE.AND P1, PT, R7, 0x1, PT ;  /* 0x000000010700780c */ /* 0x010fc80003f25270 */
[----:B------:R-:W-:-:S05]  /*1550*/  SEL R5, R14, R4, !P1 ;  /* 0x000000040e057207 */ /* 0x000fca0004800000 */
[----:B------:R-:W-:Y:S02]  /*1560*/  IMAD.IADD R4, R3, 0x1, -R5 ;  /* 0x0000000103047824 */ /* 0x000fe400078e0a05 */
[----:B------:R-:W-:Y:S02]  /*1570*/  IMAD.IADD R3, R5, 0x1, -R3 ;  /* 0x0000000105037824 */ /* 0x000fe400078e0a03 */
[----:B------:R-:W-:Y:S02]  /*1580*/  IMAD R14, R4, R7, R14 ;  /* 0x00000007040e7224 */ /* 0x000fe400078e020e */
[----:B------:R-:W-:Y:S02]  /*1590*/  IMAD R15, R3, R2, R15 ;  /* 0x00000002030f7224 */ /* 0x000fe400078e020f */
.L_x_19:
[----:B------:R-:W-:Y:S05]  /*15a0*/  BRA.U !UP1, `(.L_x_20) ;  /* 0x00000001090c7547 */ /* 0x000fea000b800000 */
[----:B------:R-:W-:Y:S01]  /*15b0*/  UCGABAR_WAIT ;  /* 0x0000000000007dc7 */ /* 0x000fe20008000000 */
[----:B------:R-:W-:Y:S01]  /*15c0*/  CCTL.IVALL ;  /* 0x00000000ff00798f */ /* 0x000fe20002000000 */
[----:B------:R-:W-:Y:S05]  /*15d0*/  BRA `(.L_x_21) ;  /* 0x0000000000047947 */ /* 0x000fea0003800000 */
.L_x_20:
[----:B------:R-:W-:Y:S06]  /*15e0*/  BAR.SYNC.DEFER_BLOCKING 0x0 ;  /* 0x0000000000007b1d */ /* 0x000fec0000010000 */
.L_x_21:
[----:B------:R-:W-:Y:S05]  /*15f0*/  BRA.U UP2, `(.L_x_22) ;  /* 0x0000001502447547 */ /* 0x000fea000b800000 */
[----:B------:R-:W1:Y:S01]  /*1600*/  LDCU UR4, c[0x0][0x38c] ;  /* 0x00007180ff0477ac */ /* 0x000e620008000800 */
[----:B------:R-:W2:Y:S01]  /*1610*/  LDC R8, c[0x0][0x370] ;  /* 0x0000dc00ff087b82 */ /* 0x000ea20000000800 */
[C---:B------:R-:W-:Y:S01]  /*1620*/  IMAD.SHL.U32 R19, R9.reuse, 0x40, RZ ;  /* 0x0000004009137824 */ /* 0x040fe200078e00ff */
[----:B------:R-:W-:Y:S01]  /*1630*/  PLOP3.LUT P1, PT, PT, PT, UP5, 0x80, 0x8 ;  /* 0x000000000008781c */ /* 0x000fe20003f2f058 */
[----:B------:R-:W-:Y:S01]  /*1640*/  UISETP.NE.AND UP1, UPT, UR10, URZ, UPT ;  /* 0x000000ff0a00728c */ /* 0x000fe2000bf25270 */
[----:B------:R-:W-:Y:S01]  /*1650*/  ISETP.NE.AND P4, PT, R10, RZ, P5 ;  /* 0x000000ff0a00720c */ /* 0x000fe20002f85270 */
[----:B------:R-:W-:Y:S01]  /*1660*/  IMAD.SHL.U32 R18, R9, 0x80, RZ ;  /* 0x0000008009127824 */ /* 0x000fe200078e00ff */
[----:B------:R-:W-:Y:S01]  /*1670*/  PLOP3.LUT P1, PT, P1, PT, PT, 0x8, 0x80 ;  /* 0x000000000080781c */ /* 0x000fe20000f2e170 */
[----:B------:R-:W-:Y:S01]  /*1680*/  IMAD.MOV.U32 R17, RZ, RZ, 0x1 ;  /* 0x00000001ff117424 */ /* 0x000fe200078e00ff */
[----:B------:R-:W3:Y:S01]  /*1690*/  LDC R0, c[0x0][0x374] ;  /* 0x0000dd00ff007b82 */ /* 0x000ee20000000800 */
[----:B------:R-:W-:Y:S01]  /*16a0*/  IMAD.MOV.U32 R16, RZ, RZ, RZ ;  /* 0x000000ffff107224 */ /* 0x000fe200078e00ff */
[----:B------:R-:W-:Y:S01]  /*16b0*/  CS2R R12, SRZ ;  /* 0x00000000000c7805 */ /* 0x000fe2000001ff00 */
[----:B------:R-:W-:Y:S01]  /*16c0*/  IMAD.MOV.U32 R11, RZ, RZ, 0x1 ;  /* 0x00000001ff0b7424 */ /* 0x000fe200078e00ff */
[----:B------:R-:W-:Y:S01]  /*16d0*/  LOP3.LUT R19, R19, 0x40, RZ, 0xc0, !PT ;  /* 0x0000004013137812 */ /* 0x000fe200078ec0ff */
[----:B------:R-:W4:Y:S01]  /*16e0*/  LDCU.64 UR14, c[0x0][0x348] ;  /* 0x00006900ff0e77ac */ /* 0x000f220008000a00 */
[----:B-1----:R-:W-:-:S02]  /*16f0*/  UIADD3 UR5, UPT, UPT, UR4, 0x3f, URZ ;  /* 0x0000003f04057890 */ /* 0x002fc4000fffe0ff */
[----:B------:R-:W-:Y:S02]  /*1700*/  USEL UR22, UR6, 0x2, UP1 ;  /* 0x0000000206167887 */ /* 0x000fe40008800000 */
[----:B------:R-:W-:Y:S01]  /*1710*/  USHF.R.S32.HI UR7, URZ, 0x1f, UR5 ;  /* 0x0000001fff077899 */ /* 0x000fe20008011405 */
[----:B------:R-:W-:-:S03]  /*1720*/  UMOV UR23, URZ ;  /* 0x000000ff00177c82 */ /* 0x000fc60008000000 */
[----:B------:R-:W-:Y:S02]  /*1730*/  ULEA.HI UR7, UR7, UR5, URZ, 0x6 ;  /* 0x0000000507077291 */ /* 0x000fe4000f8f30ff */
[----:B------:R-:W-:Y:S02]  /*1740*/  UIADD3 UR5, UPT, UPT, UR4, -0x1, URZ ;  /* 0xffffffff04057890 */ /* 0x000fe4000fffe0ff */
[----:B------:R-:W-:Y:S02]  /*1750*/  USHF.R.S32.HI UR7, URZ, 0x6, UR7 ;  /* 0x00000006ff077899 */ /* 0x000fe40008011407 */
[----:B------:R-:W-:Y:S02]  /*1760*/  UISETP.GE.U32.AND UP2, UPT, UR5, -0x7f, UPT ;  /* 0xffffff810500788c */ /* 0x000fe4000bf46070 */
[----:B------:R-:W-:Y:S02]  /*1770*/  UISETP.LT.U32.AND UP0, UPT, UR7, 0x8, UPT ;  /* 0x000000080700788c */ /* 0x000fe4000bf01070 */
[----:B------:R-:W-:-:S02]  /*1780*/  UIADD3 UR4, UPT, UPT, UR4, 0x7e, URZ ;  /* 0x0000007e04047890 */ /* 0x000fc4000fffe0ff */
[----:B------:R-:W-:-:S04]  /*1790*/  USEL UR5, UR7, 0x8, UP0 ;  /* 0x0000000807057887 */ /* 0x000fc80008000000 */
[----:B------:R-:W-:Y:S02]  /*17a0*/  UIADD3 UR21, UPT, UPT, UR5, -0x1, URZ ;  /* 0xffffffff05157890 */ /* 0x000fe4000fffe0ff */
[----:B------:R-:W-:Y:S02]  /*17b0*/  @UP2 UIADD3 UR21, UPT, UPT, UR5, URZ, URZ ;  /* 0x000000ff05152290 */ /* 0x000fe4000fffe0ff */
[----:B------:R-:W-:Y:S02]  /*17c0*/  UIADD3 UR24, UPT, UPT, UR7, -UR5, URZ ;  /* 0x8000000507187290 */ /* 0x000fe4000fffe0ff */
[----:B------:R-:W-:Y:S02]  /*17d0*/  UIADD3 UR13, UPT, UPT, UR21, 0x1, URZ ;  /* 0x00000001150d7890 */ /* 0x000fe4000fffe0ff */
[----:B--2-4-:R-:W-:-:S12]  /*17e0*/  UIADD3 UR21, UPT, UPT, -UR21, URZ, URZ ;  /* 0x000000ff15157290 */ /* 0x014fd8000fffe1ff */
.L_x_42:
[----:B------:R-:W-:Y:S01]  /*17f0*/  UISETP.NE.AND UP0, UPT, UR37, URZ, UPT ;  /* 0x000000ff2500728c */ /* 0x000fe2000bf05270 */
[----:B------:R-:W1:Y:S08]  /*1800*/  S2UR UR37, SR_CgaCtaId ;  /* 0x00000000002579c3 */ /* 0x000e700000008800 */
[----:B------:R-:W-:Y:S05]  /*1810*/  BRA.U UP0, `(.L_x_23) ;  /* 0x0000000100347547 */ /* 0x000fea000b800000 */
[----:B------:R-:W2:Y:S01]  /*1820*/  S2R R2, SR_CgaCtaId ;  /* 0x0000000000027919 */ /* 0x000ea20000008800 */
[----:B------:R-:W-:-:S04]  /*1830*/  MOV R3, 0x400 ;  /* 0x0000040000037802 */ /* 0x000fc80000000f00 */
[----:B--2---:R-:W-:Y:S02]  /*1840*/  LEA R2, R2, R3, 0x18 ;  /* 0x0000000302027211 */ /* 0x004fe400078ec0ff */
[----:B------:R-:W-:-:S03]  /*1850*/  SHF.L.U32 R3, R11, 0x1f, RZ ;  /* 0x0000001f0b037819 */ /* 0x000fc600000006ff */
[----:B------:R-:W-:-:S04]  /*1860*/  IMAD R2, R12, 0x8, R2 ;  /* 0x000000080c027824 */ /* 0x000fc800078e0202 */
[----:B------:R-:W2:Y:S02]  /*1870*/  SYNCS.PHASECHK.TRANS64.TRYWAIT P0, [R2+URZ+0x140], R3 ;  /* 0x00014003020075a7 */ /* 0x000ea400080011ff */
[----:B--2---:R-:W-:Y:S05]  /*1880*/  @!P0 BRA `(.L_x_24) ;  /* 0x0000007c00a48947 */ /* 0x004fea0003800000 */
.L_x_153:
[----:B------:R-:W-:Y:S01]  /*1890*/  VIADD R12, R12, 0x1 ;  /* 0x000000010c0c7836 */ /* 0x000fe20000000000 */
[----:B------:R2:W-:Y:S04]  /*18a0*/  SYNCS.ARRIVE.TRANS64.A1T0 RZ, [R2+URZ+0x130], RZ ;  /* 0x000130ff02ff79a7 */ /* 0x0005e800081000ff */
[----:B------:R-:W-:-:S04]  /*18b0*/  ISETP.NE.AND P0, PT, R12, 0x2, PT ;  /* 0x000000020c00780c */ /* 0x000fc80003f05270 */
[----:B------:R-:W-:Y:S02]  /*18c0*/  SEL R12, R12, RZ, P0 ;  /* 0x000000ff0c0c7207 */ /* 0x000fe40000000000 */
[----:B--2---:R-:W-:-:S04]  /*18d0*/  SEL R2, RZ, 0x1, P0 ;  /* 0x00000001ff027807 */ /* 0x004fc80000000000 */
[----:B------:R-:W-:-:S07]  /*18e0*/  LOP3.LUT R11, R11, R2, RZ, 0x3c, !PT ;  /* 0x000000020b0b7212 */ /* 0x000fce00078e3cff */
.L_x_23:
[----:B------:R-:W-:Y:S01]  /*18f0*/  UMOV UR6, 0x400 ;  /* 0x0000040000067882 */ /* 0x000fe20000000000 */
[----:B------:R-:W-:Y:S01]  /*1900*/  SHF.L.U32 R2, R17, 0x1f, RZ ;  /* 0x0000001f11027819 */ /* 0x000fe200000006ff */
[----:B-1----:R-:W-:Y:S01]  /*1910*/  ULEA UR6, UR37, UR6, 0x18 ;  /* 0x0000000625067291 */ /* 0x002fe2000f8ec0ff */
[----:B------:R-:W-:Y:S01]  /*1920*/  R2UR UR35, R18 ;  /* 0x00000000122372ca */ /* 0x000fe200000e0000 */
[----:B------:R-:W-:Y:S01]  /*1930*/  UISETP.GE.U32.AND UP0, UPT, UR4, 0x7f, UPT ;  /* 0x0000007f0400788c */ /* 0x000fe2000bf06070 */
[----:B------:R-:W-:Y:S01]  /*1940*/  R2UR UR11, R19 ;  /* 0x00000000130b72ca */ /* 0x000fe200000e0000 */
[----:B------:R-:W-:Y:S01]  /*1950*/  ULEA UR8, UR23, UR6, 0x3 ;  /* 0x0000000617087291 */ /* 0x000fe2000f8e18ff */
[----:B------:R-:W-:-:S08]  /*1960*/  UMOV UR25, URZ ;  /* 0x000000ff00197c82 */ /* 0x000fd00008000000 */
[----:B------:R1:W2:Y:S01]  /*1970*/  SYNCS.PHASECHK.TRANS64.TRYWAIT P0, [UR8+0x40], R2 ;  /* 0x00004002ff0075a7 */ /* 0x0002a20008001108 */
[----:B------:R-:W-:-:S13]  /*1980*/  R2UR UR8, R15 ;  /* 0x000000000f0872ca */ /* 0x000fda00000e0000 */
[----:B------:R-:W-:Y:S01]  /*1990*/  ULEA UR11, UR8, UR11, 0x7 ;  /* 0x0000000b080b7291 */ /* 0x000fe2000f8e38ff */
[----:B-1----:R-:W-:-:S05]  /*19a0*/  LEA.HI R2, R14, R14, RZ, 0x1 ;  /* 0x0000000e0e027211 */ /* 0x002fca00078f08ff */
[----:B------:R-:W-:-:S05]  /*19b0*/  IMAD.SHL.U32 R2, R2, 0x80, RZ ;  /* 0x0000008002027824 */ /* 0x000fca00078e00ff */
[----:B------:R-:W-:-:S04]  /*19c0*/  LOP3.LUT R2, R2, 0xffffff00, RZ, 0xc0, !PT ;  /* 0xffffff0002027812 */ /* 0x000fc800078ec0ff */
[----:B------:R-:W-:-:S13]  /*19d0*/  R2UR UR9, R2 ;  /* 0x00000000020972ca */ /* 0x000fda00000e0000 */
[----:B------:R-:W-:Y:S01]  /*19e0*/  ULOP3.LUT UR35, UR9, 0x80, UR35, 0xf8, !UPT ;  /* 0x0000008009237892 */ /* 0x000fe2000f8ef823 */
[----:B------:R-:W-:Y:S11]  /*19f0*/  BRA.U !UP0, `(.L_x_25) ;  /* 0x0000000108c07547 */ /* 0x000ff6000b800000 */
[----:B------:R-:W-:Y:S01]  /*1a00*/  UMOV UR16, UR21 ;  /* 0x0000001500107c82 */ /* 0x000fe20008000000 */
[----:B------:R-:W-:Y:S01]  /*1a10*/  UMOV UR17, UR23 ;  /* 0x0000001700117c82 */ /* 0x000fe20008000000 */
[----:B------:R-:W-:-:S05]  /*1a20*/  UMOV UR34, URZ ;  /* 0x000000ff00227c82 */ /* 0x000fca0008000000 */
.L_x_31:
[----:B------:R-:W-:Y:S01]  /*1a30*/  ULEA UR33, UR17, UR6, 0x3 ;  /* 0x0000000611217291 */ /* 0x000fe2000f8e18ff */
[----:B------:R-:W-:Y:S01]  /*1a40*/  @P5 MOV R3, 0xc000 ;  /* 0x0000c00000035802 */ /* 0x000fe20000000f00 */
[----:B-12-4-:R-:W-:Y:S10]  /*1a50*/  @P0 BRA `(.L_x_26) ;  /* 0x00000000000c0947 */ /* 0x016ff40003800000 */
[----:B------:R-:W-:-:S04]  /*1a60*/  SHF.L.U32 R4, R17, 0x1f, RZ ;  /* 0x0000001f11047819 */ /* 0x000fc800000006ff */
[----:B------:R-:W1:Y:S02]  /*1a70*/  SYNCS.PHASECHK.TRANS64.TRYWAIT P0, [UR33+0x40], R4 ;  /* 0x00004004ff0075a7 */ /* 0x000e640008001121 */
[----:B-1----:R-:W-:Y:S05]  /*1a80*/  @!P0 BRA `(.L_x_27) ;  /* 0x0000007c00388947 */ /* 0x002fea0003800000 */
.L_x_26:
[----:B------:R2:W-:Y:S01]  /*1a90*/  @P5 SYNCS.ARRIVE.TRANS64 RZ, [UR33], R3 ;  /* 0x00000003ffff59a7 */ /* 0x0005e20008000021 */
[----:B------:R-:W-:Y:S02]  /*1aa0*/  ULOP3.LUT UR8, UR22, 0x2, URZ, 0xfc, !UPT ;  /* 0x0000000216087892 */ /* 0x000fe4000f8efcff */
[----:B------:R-:W-:Y:S02]  /*1ab0*/  UIADD3 UR16, UPT, UPT, UR16, 0x1, URZ ;  /* 0x0000000110107890 */ /* 0x000fe4000fffe0ff */
[----:B------:R-:W-:Y:S02]  /*1ac0*/  UISETP.NE.AND UP0, UPT, UR8, 0x2, UPT ;  /* 0x000000020800788c */ /* 0x000fe4000bf05270 */
[----:B------:R-:W-:-:S07]  /*1ad0*/  UISETP.NE.AND UP2, UPT, UR16, 0x1, UPT ;  /* 0x000000011000788c */ /* 0x000fce000bf45270 */
[----:B------:R-:W-:Y:S05]  /*1ae0*/  BRA.U UP0, `(.L_x_28) ;  /* 0x0000000100047547 */ /* 0x000fea000b800000 */
[----:B------:R-:W-:Y:S05]  /*1af0*/  BPT.TRAP 0x1 ;  /* 0x000000040000795c */ /* 0x000fea0000300000 */
.L_x_28:
[----:B------:R-:W-:Y:S04]  /*1b00*/  BSSY.RECONVERGENT B0, `(.L_x_29) ;  /* 0x0000003000007945 */ /* 0x000fe80003800200 */
[----:B------:R-:W-:Y:S05]  /*1b10*/  @!P4 BRA `(.L_x_30) ;  /* 0x000000000004c947 */ /* 0x000fea0003800000 */
[----:B------:R-:W-:Y:S05]  /*1b20*/  BPT.TRAP 0x1 ;  /* 0x000000040000795c */ /* 0x000fea0000300000 */
.L_x_30:
[----:B------:R-:W-:Y:S05]  /*1b30*/  BSYNC.RECONVERGENT B0 ;  /* 0x0000000000007941 */ /* 0x000fea0003800200 */
.L_x_29:
[----:B------:R-:W-:Y:S02]  /*1b40*/  UIADD3 UR23, UPT, UPT, UR17, 0x1, URZ ;  /* 0x0000000111177890 */ /* 0x000fe4000fffe0ff */
[----:B------:R-:W-:Y:S02]  /*1b50*/  ULEA UR32, UR17, UR6, 0xe ;  /* 0x0000000611207291 */ /* 0x000fe4000f8e70ff */
[----:B------:R-:W-:Y:S02]  /*1b60*/  UISETP.NE.AND UP0, UPT, UR23, 0x8, UPT ;  /* 0x000000081700788c */ /* 0x000fe4000bf05270 */
[----:B------:R-:W-:Y:S02]  /*1b70*/  UIADD3 UR28, UP1, UPT, UR14, 0x80, URZ ;  /* 0x000000800e1c7890 */ /* 0x000fe4000ff3e0ff */
[----:B------:R-:W-:Y:S02]  /*1b80*/  USEL UR9, URZ, 0x1, UP0 ;  /* 0x00000001ff097887 */ /* 0x000fe40008000000 */
[----:B------:R-:W-:-:S02]  /*1b90*/  USEL UR23, UR23, URZ, UP0 ;  /* 0x000000ff17177287 */ /* 0x000fc40008000000 */
[----:B------:R-:W-:Y:S02]  /*1ba0*/  UIADD3 UR26, UP0, UPT, UR14, 0x180, URZ ;  /* 0x000001800e1a7890 */ /* 0x000fe4000ff1e0ff */
[----:B------:R-:W-:Y:S01]  /*1bb0*/  ULEA UR8, UR23, UR6, 0x3 ;  /* 0x0000000617087291 */ /* 0x000fe2000f8e18ff */
[----:B------:R-:W-:Y:S01]  /*1bc0*/  LOP3.LUT R17, R17, UR9, RZ, 0x3c, !PT ;  /* 0x0000000911117c12 */ /* 0x000fe2000f8e3cff */
[----:B------:R-:W-:Y:S02]  /*1bd0*/  ULOP3.LUT UR33, UR33, 0xfefffff8, URZ, 0xc0, !UPT ;  /* 0xfefffff821217892 */ /* 0x000fe4000f8ec0ff */
[----:B------:R-:W-:Y:S01]  /*1be0*/  UIADD3.X UR29, UPT, UPT, URZ, UR15, URZ, UP1, !UPT ;  /* 0x0000000fff1d7290 */ /* 0x000fe20008ffe4ff */
[----:B-1----:R-:W-:Y:S01]  /*1bf0*/  SHF.L.U32 R2, R17, 0x1f, RZ ;  /* 0x0000001f11027819 */ /* 0x002fe200000006ff */
[----:B------:R-:W-:Y:S02]  /*1c00*/  UIADD3 UR32, UPT, UPT, UR32, 0x8400, URZ ;  /* 0x0000840020207890 */ /* 0x000fe4000fffe0ff */
[----:B------:R-:W-:Y:S01]  /*1c10*/  UIADD3.X UR27, UPT, UPT, URZ, UR15, URZ, UP0, !UPT ;  /* 0x0000000fff1b7290 */ /* 0x000fe200087fe4ff */
[----:B------:R1:W4:Y:S01]  /*1c20*/  SYNCS.PHASECHK.TRANS64.TRYWAIT P0, [UR8+0x40], R2 ;  /* 0x00004002ff0075a7 */ /* 0x0003220008001108 */
[----:B------:R-:W-:Y:S01]  /*1c30*/  ULEA UR8, UR17, UR6, 0xd ;  /* 0x0000000611087291 */ /* 0x000fe2000f8e68ff */
[----:B------:R-:W-:Y:S01]  /*1c40*/  UMOV UR18, 0x0 ;  /* 0x0000000000127882 */ /* 0x000fe20000000000 */
[----:B------:R-:W-:-:S02]  /*1c50*/  UMOV UR19, 0x10000000 ;  /* 0x1000000000137882 */ /* 0x000fc40000000000 */
[----:B------:R-:W-:Y:S01]  /*1c60*/  UIADD3 UR8, UPT, UPT, UR8, 0x28400, URZ ;  /* 0x0002840008087890 */ /* 0x000fe2000fffe0ff */
[----:B------:R2:W-:Y:S01]  /*1c70*/  UTMALDG.3D.2CTA [UR32], [UR28], desc[UR18] ;  /* 0x000012201c0075b4 */ /* 0x0005e20008211000 */
[----:B------:R-:W-:Y:S01]  /*1c80*/  UMOV UR10, UR34 ;  /* 0x00000022000a7c82 */ /* 0x000fe20008000000 */
[----:B------:R-:W-:Y:S01]  /*1c90*/  UMOV UR12, UR36 ;  /* 0x00000024000c7c82 */ /* 0x000fe20008000000 */
[----:B------:R-:W-:Y:S01]  /*1ca0*/  UMOV UR9, UR33 ;  /* 0x0000002100097c82 */ /* 0x000fe20008000000 */
[----:B------:R-:W-:Y:S01]  /*1cb0*/  UMOV UR25, UR13 ;  /* 0x0000000d00197c82 */ /* 0x000fe20008000000 */
[----:B------:R-:W-:-:S03]  /*1cc0*/  UMOV UR17, UR23 ;  /* 0x0000001700117c82 */ /* 0x000fc60008000000 */
[----:B------:R1:W-:Y:S01]  /*1cd0*/  UTMALDG.3D.2CTA [UR8], [UR26], desc[UR18] ;  /* 0x000012081a0075b4 */ /* 0x0003e20008211000 */
[----:B--2---:R-:W-:Y:S01]  /*1ce0*/  UIADD3 UR34, UPT, UPT, UR34, 0x40, URZ ;  /* 0x0000004022227890 */ /* 0x004fe2000fffe0ff */
[----:B------:R-:W-:Y:S11]  /*1cf0*/  BRA.U UP2, `(.L_x_31) ;  /* 0xfffffffd024c7547 */ /* 0x000ff6000b83ffff */
.L_x_25:
[----:B-1----:R-:W-:Y:S01]  /*1d00*/  ULEA UR8, UR23, UR6, 0x3 ;  /* 0x0000000617087291 */ /* 0x002fe2000f8e18ff */
[----:B------:R-:W-:Y:S01]  /*1d10*/  SHF.L.U32 R2, R17, 0x1f, RZ ;  /* 0x0000001f11027819 */ /* 0x000fe200000006ff */
[----:B------:R-:W-:Y:S01]  /*1d20*/  @!P1 SYNCS.ARRIVE.TRANS64.A1T0 RZ, [UR6+0xc8], RZ ;  /* 0x0000c8ffffff99a7 */ /* 0x000fe20008100006 */
[----:B------:R-:W-:-:S06]  /*1d30*/  UISETP.GT.AND UP0, UPT, UR7, UR5, UPT ;  /* 0x000000050700728c */ /* 0x000fcc000bf04270 */
[----:B--2-4-:R1:W2:Y:S03]  /*1d40*/  SYNCS.PHASECHK.TRANS64.TRYWAIT P0, [UR8+0x40], R2 ;  /* 0x00004002ff0075a7 */ /* 0x0142a60008001108 */
[----:B------:R-:W-:Y:S05]  /*1d50*/  BRA.U !UP0, `(.L_x_32) ;  /* 0x0000000108c07547 */ /* 0x000fea000b800000 */
[----:B------:R-:W-:Y:S01]  /*1d60*/  UIADD3 UR26, UPT, UPT, UR24, UR25, URZ ;  /* 0x00000019181a7290 */ /* 0x000fe2000fffe0ff */
[----:B------:R-:W-:-:S11]  /*1d70*/  UMOV UR27, UR23 ;  /* 0x00000017001b7c82 */ /* 0x000fd60008000000 */
.L_x_38:
[----:B------:R-:W-:Y:S01]  /*1d80*/  ULEA UR17, UR27, UR6, 0x3 ;  /* 0x000000061b117291 */ /* 0x000fe2000f8e18ff */
[----:B--2---:R-:W-:Y:S01]  /*1d90*/  @P5 MOV R3, 0xc000 ;  /* 0x0000c00000035802 */ /* 0x004fe20000000f00 */
[----:B-12---:R-:W-:Y:S10]  /*1da0*/  @P0 BRA `(.L_x_33) ;  /* 0x00000000000c0947 */ /* 0x006ff40003800000 */
[----:B------:R-:W-:-:S04]  /*1db0*/  SHF.L.U32 R4, R17, 0x1f, RZ ;  /* 0x0000001f11047819 */ /* 0x000fc800000006ff */
[----:B------:R-:W2:Y:S02]  /*1dc0*/  SYNCS.PHASECHK.TRANS64.TRYWAIT P0, [UR17+0x40], R4 ;  /* 0x00004004ff0075a7 */ /* 0x000ea40008001111 */
[----:B--2---:R-:W-:Y:S05]  /*1dd0*/  @!P0 BRA `(.L_x_34) ;  /* 0x00000078007c8947 */ /* 0x004fea0003800000 */
.L_x_33:
[----:B------:R2:W-:Y:S01]  /*1de0*/  @P5 SYNCS.ARRIVE.TRANS64 RZ, [UR17], R3 ;  /* 0x00000003ffff59a7 */ /* 0x0005e20008000011 */
[----:B------:R-:W-:-:S04]  /*1df0*/  ULOP3.LUT UR8, UR22, 0x2, URZ, 0xfc, !UPT ;  /* 0x0000000216087892 */ /* 0x000fc8000f8efcff */
[----:B------:R-:W-:-:S09]  /*1e00*/  UISETP.NE.AND UP0, UPT, UR8, 0x2, UPT ;  /* 0x000000020800788c */ /* 0x000fd2000bf05270 */
[----:B------:R-:W-:Y:S05]  /*1e10*/  BRA.U UP0, `(.L_x_35) ;  /* 0x0000000100047547 */ /* 0x000fea000b800000 */
[----:B------:R-:W-:Y:S05]  /*1e20*/  BPT.TRAP 0x1 ;  /* 0x000000040000795c */ /* 0x000fea0000300000 */
.L_x_35:
[----:B------:R-:W-:Y:S04]  /*1e30*/  BSSY.RECONVERGENT B0, `(.L_x_36) ;  /* 0x0000003000007945 */ /* 0x000fe80003800200 */
[----:B------:R-:W-:Y:S05]  /*1e40*/  @!P4 BRA `(.L_x_37) ;  /* 0x000000000004c947 */ /* 0x000fea0003800000 */
[----:B------:R-:W-:Y:S05]  /*1e50*/  BPT.TRAP 0x1 ;  /* 0x000000040000795c */ /* 0x000fea0000300000 */
.L_x_37:
[----:B------:R-:W-:Y:S05]  /*1e60*/  BSYNC.RECONVERGENT B0 ;  /* 0x0000000000007941 */ /* 0x000fea0003800200 */
.L_x_36:
        /* <DEDUP_REMOVED lines=9> */
[----:B------:R-:W-:Y:S02]  /*1f00*/  USHF.L.U32 UR18, UR25, 0x6, URZ ;  /* 0x0000000619127899 */ /* 0x000fe400080006ff */
[----:B------:R-:W-:Y:S01]  /*1f10*/  ULOP3.LUT UR17, UR17, 0xfefffff8, URZ, 0xc0, !UPT ;  /* 0xfefffff811117892 */ /* 0x000fe2000f8ec0ff */
[----:B-1----:R-:W-:Y:S01]  /*1f20*/  SHF.L.U32 R2, R17, 0x1f, RZ ;  /* 0x0000001f11027819 */ /* 0x002fe200000006ff */
[----:B------:R-:W-:Y:S02]  /*1f30*/  UIADD3 UR16, UPT, UPT, UR16, 0x8400, URZ ;  /* 0x0000840010107890 */ /* 0x000fe4000fffe0ff */
[----:B------:R-:W-:Y:S01]  /*1f40*/  UIADD3.X UR33, UPT, UPT, URZ, UR15, URZ, UP1, !UPT ;  /* 0x0000000fff217290 */ /* 0x000fe20008ffe4ff */
[----:B------:R4:W1:Y:S01]  /*1f50*/  SYNCS.PHASECHK.TRANS64.TRYWAIT P0, [UR8+0x40], R2 ;  /* 0x00004002ff0075a7 */ /* 0x0008620008001108 */
[----:B------:R-:W-:-:S02]  /*1f60*/  ULEA UR8, UR27, UR6, 0xd ;  /* 0x000000061b087291 */ /* 0x000fc4000f8e68ff */
[----:B------:R-:W-:Y:S02]  /*1f70*/  UIADD3.X UR31, UPT, UPT, URZ, UR15, URZ, UP0, !UPT ;  /* 0x0000000fff1f7290 */ /* 0x000fe400087fe4ff */
[----:B------:R-:W-:Y:S01]  /*1f80*/  UIADD3 UR8, UPT, UPT, UR8, 0x28400, URZ ;  /* 0x0002840008087890 */ /* 0x000fe2000fffe0ff */
[----:B------:R-:W-:Y:S01]  /*1f90*/  UMOV UR28, 0x0 ;  /* 0x00000000001c7882 */ /* 0x000fe20000000000 */
[----:B------:R-:W-:Y:S01]  /*1fa0*/  UMOV UR29, 0x10000000 ;  /* 0x10000000001d7882 */ /* 0x000fe20000000000 */
[----:B------:R-:W-:Y:S01]  /*1fb0*/  UMOV UR19, UR35 ;  /* 0x0000002300137c82 */ /* 0x000fe20008000000 */
[----:B------:R-:W-:Y:S01]  /*1fc0*/  UMOV UR20, UR36 ;  /* 0x0000002400147c82 */ /* 0x000fe20008000000 */
[----:B------:R-:W-:Y:S01]  /*1fd0*/  UMOV UR12, UR36 ;  /* 0x00000024000c7c82 */ /* 0x000fe20008000000 */
[----:B------:R-:W-:Y:S01]  /*1fe0*/  UMOV UR9, UR17 ;  /* 0x0000001100097c82 */ /* 0x000fe20008000000 */
[----:B------:R-:W-:Y:S01]  /*1ff0*/  UMOV UR10, UR18 ;  /* 0x00000012000a7c82 */ /* 0x000fe20008000000 */
[----:B------:R4:W-:Y:S01]  /*2000*/  UTMALDG.3D.2CTA [UR16], [UR32], desc[UR28] ;  /* 0x00001c10200075b4 */ /* 0x0009e20008211000 */
[----:B------:R-:W-:Y:S01]  /*2010*/  UIADD3 UR25, UPT, UPT, UR25, 0x1, URZ ;  /* 0x0000000119197890 */ /* 0x000fe2000fffe0ff */
[----:B------:R-:W-:-:S03]  /*2020*/  UMOV UR27, UR23 ;  /* 0x00000017001b7c82 */ /* 0x000fc60008000000 */
[----:B------:R-:W-:Y:S01]  /*2030*/  UISETP.NE.AND UP0, UPT, UR25, UR26, UPT ;  /* 0x0000001a1900728c */ /* 0x000fe2000bf05270 */
[----:B------:R4:W-:Y:S08]  /*2040*/  UTMALDG.3D.2CTA [UR8], [UR30], desc[UR28] ;  /* 0x00001c081e0075b4 */ /* 0x0009f00008211000 */
[----:B----4-:R-:W-:Y:S05]  /*2050*/  BRA.U UP0, `(.L_x_38) ;  /* 0xfffffffd00487547 */ /* 0x010fea000b83ffff */
.L_x_32:
[C---:B-1----:R-:W-:Y:S01]  /*2060*/  LEA R2, R16.reuse, UR6, 0x3 ;  /* 0x0000000610027c11 */ /* 0x042fe2000f8e18ff */
[----:B------:R-:W-:Y:S01]  /*2070*/  NOP ;  /* 0x0000000000007918 */ /* 0x000fe20000000000 */
[----:B--2---:R-:W-:Y:S02]  /*2080*/  SHF.L.U32 R3, R13, 0x1f, RZ ;  /* 0x0000001f0d037819 */ /* 0x004fe400000006ff */
[----:B------:R-:W-:Y:S02]  /*2090*/  LEA R4, R16, UR6, 0x4 ;  /* 0x0000000610047c11 */ /* 0x000fe4000f8e20ff */
[----:B------:R-:W1:Y:S02]  /*20a0*/  SYNCS.PHASECHK.TRANS64.TRYWAIT P0, [R2+URZ+0xd0], R3 ;  /* 0x0000d003020075a7 */ /* 0x000e6400080011ff */
[----:B-1----:R-:W-:Y:S05]  /*20b0*/  @!P0 BRA `(.L_x_39) ;  /* 0x0000007400dc8947 */ /* 0x002fea0003800000 */
.L_x_156:
[----:B------:R-:W2:Y:S01]  /*20c0*/  LDS.128 R4, [R4+0x160] ;  /* 0x0001600004047984 */ /* 0x000ea20000000c00 */
[----:B------:R-:W-:Y:S01]  /*20d0*/  ISETP.GE.AND P0, PT, R40, 0x1, PT ;  /* 0x000000012800780c */ /* 0x000fe20003f06270 */
[----:B-1----:R-:W-:Y:S01]  /*20e0*/  VIADD R2, R2, 0xe0 ;  /* 0x000000e002027836 */ /* 0x002fe20000000000 */
[----:B------:R-:W-:Y:S01]  /*20f0*/  @!PT LDS RZ, [RZ] ;  /* 0x00000000fffff984 */ /* 0x000fe20000000800 */
[----:B------:R-:W-:Y:S01]  /*2100*/  @!PT LDS RZ, [RZ] ;  /* 0x00000000fffff984 */ /* 0x000fe20000000800 */
[----:B------:R-:W-:Y:S01]  /*2110*/  @!PT LDS RZ, [RZ] ;  /* 0x00000000fffff984 */ /* 0x000fe20000000800 */
[----:B------:R-:W-:Y:S01]  /*2120*/  @!PT LDS RZ, [RZ] ;  /* 0x00000000fffff984 */ /* 0x000fe20000000800 */
[----:B------:R1:W-:Y:S06]  /*2130*/  MEMBAR.ALL.CTA ;  /* 0x0000000000007992 */ /* 0x0003ec0000008000 */
[----:B-1----:R-:W1:Y:S01]  /*2140*/  FENCE.VIEW.ASYNC.S ;  /* 0x00000000000073c6 */ /* 0x002e620000000000 */
[----:B------:R-:W-:-:S04]  /*2150*/  PRMT R2, RZ, 0x654, R2 ;  /* 0x00000654ff027816 */ /* 0x000fc80000000002 */
[----:B-1----:R1:W-:Y:S01]  /*2160*/  SYNCS.ARRIVE.TRANS64.RED.A1T0 RZ, [R2+URZ], RZ ;  /* 0x000000ff02ff79a7 */ /* 0x0023e200081004ff */
[----:B--2---:R-:W-:-:S13]  /*2170*/  LOP3.LUT P2, RZ, R6, 0x1, RZ, 0xc0, !PT ;  /* 0x0000000106ff7812 */ /* 0x004fda000784c0ff */
[----:B------:R-:W-:Y:S01]  /*2180*/  @P2 SHF.R.U32.HI R3, RZ, 0x10, R5 ;  /* 0x00000010ff032819 */ /* 0x000fe20000011605 */
[----:B------:R-:W-:Y:S01]  /*2190*/  VOTEU.ANY UP0, P2 ;  /* 0x0000000000ff7886 */ /* 0x000fe20001000100 */
[----:B------:R-:W-:Y:S02]  /*21a0*/  @P2 MOV R10, R4 ;  /* 0x00000004000a2202 */ /* 0x000fe40000000f00 */
[----:B------:R-:W-:Y:S02]  /*21b0*/  @P2 R2UR.BROADCAST UR8, R3 ;  /* 0x00000000030822ca */ /* 0x000fe400008e0000 */
[----:B------:R-:W-:-:S11]  /*21c0*/  @P2 LOP3.LUT R9, R5, 0xffff, RZ, 0xc0, !PT ;  /* 0x0000ffff05092812 */ /* 0x000fd600078ec0ff */
[----:B------:R-:W-:Y:S01]  /*21d0*/  @UP0 UMOV UR36, UR8 ;  /* 0x0000000800240c82 */ /* 0x000fe20008000000 */
[----:B-1----:R-:W-:Y:S05]  /*21e0*/  @!P0 BRA `(.L_x_40) ;  /* 0x0000000000b88947 */ /* 0x002fea0003800000 */
[----:B------:R-:W3:Y:S01]  /*21f0*/  LDC.64 R4, c[0x0][0xb18] ;  /* 0x0002c600ff047b82 */ /* 0x000ee20000000a00 */
[----:B------:R-:W-:-:S07]  /*2200*/  ISETP.NE.AND P3, PT, R40, 0x1, PT ;  /* 0x000000012800780c */ /* 0x000fce0003f65270 */
[----:B------:R-:W1:Y:S08]  /*2210*/  LDC.64 R6, c[0x0][0xb10] ;  /* 0x0002c400ff067b82 */ /* 0x000e700000000a00 */
[----:B------:R-:W2:Y:S08]  /*2220*/  LDC R14, c[0x0][0xb20] ;  /* 0x0002c800ff0e7b82 */ /* 0x000eb00000000800 */
[----:B------:R-:W4:Y:S01]  /*2230*/  LDC R15, c[0x0][0xb0c] ;  /* 0x0002c300ff0f7b82 */ /* 0x000f220000000800 */
[----:B---3--:R-:W-:Y:S01]  /*2240*/  IMAD.HI.U32 R21, R0, R5, RZ ;  /* 0x0000000500157227 */ /* 0x008fe200078e00ff */
[----:B------:R-:W-:-:S03]  /*2250*/  ISETP.NE.AND P0, PT, R4, 0x1, PT ;  /* 0x000000010400780c */ /* 0x000fc60003f05270 */
[----:B------:R-:W-:-:S03]  /*2260*/  IMAD.HI.U32 R5, R9, R5, RZ ;  /* 0x0000000509057227 */ /* 0x000fc600078e00ff */
[----:B------:R-:W3:Y:S01]  /*2270*/  LDC.64 R2, c[0x0][0xb28] ;  /* 0x0002ca00ff027b82 */ /* 0x000ee20000000a00 */
[----:B-1----:R-:W-:-:S04]  /*2280*/  IMAD.HI.U32 R22, R8, R6, RZ ;  /* 0x0000000608167227 */ /* 0x002fc800078e00ff */
[----:B------:R-:W-:Y:S01]  /*2290*/  IMAD.HI.U32 R23, R10, R6, RZ ;  /* 0x000000060a177227 */ /* 0x000fe200078e00ff */
[----:B------:R-:W-:Y:S02]  /*22a0*/  SHF.R.U32.HI R22, RZ, R7, R22 ;  /* 0x00000007ff167219 */ /* 0x000fe40000011616 */
[-C--:B--2---:R-:W-:Y:S02]  /*22b0*/  SHF.R.U32.HI R21, RZ, R14.reuse, R21 ;  /* 0x0000000eff157219 */ /* 0x084fe40000011615 */
[----:B------:R-:W-:Y:S02]  /*22c0*/  SHF.R.U32.HI R5, RZ, R14, R5 ;  /* 0x0000000eff057219 */ /* 0x000fe40000011605 */
[----:B------:R-:W-:Y:S02]  /*22d0*/  SEL R21, R0, R21, !P0 ;  /* 0x0000001500157207 */ /* 0x000fe40004000000 */
[----:B------:R-:W-:Y:S02]  /*22e0*/  SHF.R.U32.HI R23, RZ, R7, R23 ;  /* 0x00000007ff177219 */ /* 0x000fe40000011617 */
[----:B----4-:R-:W-:-:S02]  /*22f0*/  ISETP.NE.AND P1, PT, R15, 0x1, PT ;  /* 0x000000010f00780c */ /* 0x010fc40003f25270 */
[----:B------:R-:W-:Y:S02]  /*2300*/  SEL R5, R9, R5, !P0 ;  /* 0x0000000509057207 */ /* 0x000fe40004000000 */
[----:B------:R-:W-:Y:S02]  /*2310*/  SEL R22, R8, R22, !P1 ;  /* 0x0000001608167207 */ /* 0x000fe40004800000 */
[----:B------:R-:W-:Y:S01]  /*2320*/  SEL R23, R10, R23, !P1 ;  /* 0x000000170a177207 */ /* 0x000fe20004800000 */
[----:B---3--:R-:W-:-:S04]  /*2330*/  IMAD.HI.U32 R20, R21, R2, RZ ;  /* 0x0000000215147227 */ /* 0x008fc800078e00ff */
        /* <DEDUP_REMOVED lines=10> */
[----:B------:R-:W-:-:S04]  /*23e0*/  @!P0 IMAD.HI.U32 R7, R23, R2, RZ ;  /* 0x0000000217078227 */ /* 0x000fc800078e00ff */
[----:B------:R-:W-:Y:S01]  /*23f0*/  IMAD.MOV R2, RZ, RZ, -R6 ;  /* 0x000000ffff027224 */ /* 0x000fe200078e0a06 */
[----:B------:R-:W-:Y:S02]  /*2400*/  @!P0 SHF.R.U32.HI R3, RZ, R3, R7 ;  /* 0x00000003ff038219 */ /* 0x000fe40000011607 */
[----:B------:R-:W-:Y:S01]  /*2410*/  IADD3 R7, PT, PT, -R5, RZ, RZ ;  /* 0x000000ff05077210 */ /* 0x000fe20007ffe1ff */
[----:B------:R-:W-:Y:S01]  /*2420*/  IMAD R2, R40, R2, R5 ;  /* 0x0000000228027224 */ /* 0x000fe200078e0205 */
        /* <DEDUP_REMOVED lines=10> */
.L_x_40:
[----:B------:R-:W1:Y:S02]  /*24d0*/  LDCU UR8, c[0x0][0xb30] ;  /* 0x00016600ff0877ac */ /* 0x000e640008000800 */
[----:B-1----:R-:W-:-:S09]  /*24e0*/  UISETP.NE.AND UP0, UPT, UR8, 0x1, UPT ;  /* 0x000000010800788c */ /* 0x002fd2000bf05270 */
[----:B------:R-:W-:Y:S05]  /*24f0*/  BRA.U UP0, `(.L_x_41) ;  /* 0x0000000100407547 */ /* 0x000fea000b800000 */
[----:B------:R-:W1:Y:S08]  /*2500*/  LDC.64 R4, c[0x0][0xb10] ;  /* 0x0002c400ff047b82 */ /* 0x000e700000000a00 */
[----:B------:R-:W2:Y:S08]  /*2510*/  LDC.64 R2, c[0x0][0xb18] ;  /* 0x0002c600ff027b82 */ /* 0x000eb00000000a00 */
[----:B------:R-:W4:Y:S08]  /*2520*/  LDC R6, c[0x0][0xb20] ;  /* 0x0002c800ff067b82 */ /* 0x000f300000000800 */
[----:B------:R-:W3:Y:S01]  /*2530*/  LDC R7, c[0x0][0xb0c] ;  /* 0x0002c300ff077b82 */ /* 0x000ee20000000800 */
[----:B-1----:R-:W-:-:S05]  /*2540*/  IMAD.HI.U32 R4, R10, R4, RZ ;  /* 0x000000040a047227 */ /* 0x002fca00078e00ff */
[----:B------:R-:W-:Y:S01]  /*2550*/  SHF.R.U32.HI R4, RZ, R5, R4 ;  /* 0x00000005ff047219 */ /* 0x000fe20000011604 */
[----:B--2---:R-:W-:Y:S01]  /*2560*/  IMAD.HI.U32 R3, R9, R3, RZ ;  /* 0x0000000309037227 */ /* 0x004fe200078e00ff */
[----:B------:R-:W-:-:S04]  /*2570*/  ISETP.NE.AND P0, PT, R2, 0x1, PT ;  /* 0x000000010200780c */ /* 0x000fc80003f05270 */
[----:B----4-:R-:W-:-:S04]  /*2580*/  SHF.R.U32.HI R3, RZ, R6, R3 ;  /* 0x00000006ff037219 */ /* 0x010fc80000011603 */
[----:B------:R-:W-:Y:S02]  /*2590*/  SEL R3, R9, R3, !P0 ;  /* 0x0000000309037207 */ /* 0x000fe40004000000 */
[----:B---3--:R-:W-:-:S04]  /*25a0*/  ISETP.NE.AND P1, PT, R7, 0x1, PT ;  /* 0x000000010700780c */ /* 0x008fc80003f25270 */
[----:B------:R-:W-:-:S05]  /*25b0*/  SEL R4, R10, R4, !P1 ;  /* 0x000000040a047207 */ /* 0x000fca0004800000 */
[----:B------:R-:W-:Y:S02]  /*25c0*/  IMAD.IADD R5, R3, 0x1, -R4 ;  /* 0x0000000103057824 */ /* 0x000fe400078e0a04 */
[----:B------:R-:W-:Y:S02]  /*25d0*/  IMAD.IADD R3, R4, 0x1, -R3 ;  /* 0x0000000104037824 */ /* 0x000fe400078e0a03 */
[----:B------:R-:W-:Y:S02]  /*25e0*/  IMAD R10, R5, R7, R10 ;  /* 0x00000007050a7224 */ /* 0x000fe400078e020a */
[----:B------:R-:W-:-:S07]  /*25f0*/  IMAD R9, R3, R2, R9 ;  /* 0x0000000203097224 */ /* 0x000fce00078e0209 */
.L_x_41:
[----:B------:R-:W-:Y:S01]  /*2600*/  VIADD R16, R16, 0x1 ;  /* 0x0000000110107836 */ /* 0x000fe20000000000 */
[----:B------:R-:W-:Y:S01]  /*2610*/  PLOP3.LUT P1, PT, PT, PT, PT, 0x80, 0x8 ;  /* 0x000000000008781c */ /* 0x000fe20003f2f070 */
[----:B------:R-:W-:Y:S02]  /*2620*/  IMAD.IADD R14, R10, 0x1, R91 ;  /* 0x000000010a0e7824 */ /* 0x000fe400078e025b */
[----:B------:R-:W-:Y:S01]  /*2630*/  IMAD.IADD R15, R9, 0x1, R90 ;  /* 0x00000001090f7824 */ /* 0x000fe200078e025a */
[----:B------:R-:W-:-:S04]  /*2640*/  ISETP.NE.AND P0, PT, R16, 0x2, PT ;  /* 0x000000021000780c */ /* 0x000fc80003f05270 */
[----:B------:R-:W-:Y:S02]  /*2650*/  SEL R2, RZ, 0x1, P0 ;  /* 0x00000001ff027807 */ /* 0x000fe40000000000 */
[----:B------:R-:W-:Y:S02]  /*2660*/  SEL R16, R16, RZ, P0 ;  /* 0x000000ff10107207 */ /* 0x000fe40000000000 */
[----:B------:R-:W-:Y:S01]  /*2670*/  LOP3.LUT R13, R13, R2, RZ, 0x3c, !PT ;  /* 0x000000020d0d7212 */ /* 0x000fe200078e3cff */
[----:B------:R-:W-:Y:S06]  /*2680*/  @P2 BRA `(.L_x_42) ;  /* 0xfffffff000582947 */ /* 0x000fec000383ffff */
[----:B------:R-:W-:Y:S01]  /*2690*/  UIADD3 UR6, UPT, UPT, UR6, 0x40, URZ ;  /* 0x0000004006067890 */ /* 0x000fe2000fffe0ff */
[----:B------:R-:W-:-:S03]  /*26a0*/  SHF.L.U32 R2, R17, 0x1f, RZ ;  /* 0x0000001f11027819 */ /* 0x000fc600000006ff */
[----:B------:R-:W-:-:S09]  /*26b0*/  ULEA UR4, UR23, UR6, 0x3 ;  /* 0x0000000617047291 */ /* 0x000fd2000f8e18ff */
[----:B------:R-:W1:Y:S02]  /*26c0*/  SYNCS.PHASECHK.TRANS64.TRYWAIT P0, [UR4], R2 ;  /* 0x00000002ff0075a7 */ /* 0x000e640008001104 */
[----:B-1----:R-:W-:Y:S05]  /*26d0*/  @!P0 BRA `(.L_x_43) ;  /* 0x0000007000688947 */ /* 0x002fea0003800000 */
.L_x_158:
[----:B------:R-:W-:-:S04]  /*26e0*/  UIADD3 UR5, UPT, UPT, UR23, 0x1, URZ ;  /* 0x0000000117057890 */ /* 0x000fc8000fffe0ff */
[----:B------:R-:W-:-:S04]  /*26f0*/  UISETP.NE.AND UP0, UPT, UR5, 0x8, UPT ;  /* 0x000000080500788c */ /* 0x000fc8000bf05270 */
[----:B------:R-:W-:Y:S02]  /*2700*/  USEL UR7, URZ, 0x1, UP0 ;  /* 0x00000001ff077887 */ /* 0x000fe40008000000 */
[----:B------:R-:W-:-:S04]  /*2710*/  USEL UR5, UR5, URZ, UP0 ;  /* 0x000000ff05057287 */ /* 0x000fc80008000000 */
[----:B------:R-:W-:Y:S01]  /*2720*/  ULEA UR4, UR5, UR6, 0x3 ;  /* 0x0000000605047291 */ /* 0x000fe2000f8e18ff */
[----:B-1----:R-:W-:-:S04]  /*2730*/  LOP3.LUT R2, R17, UR7, RZ, 0x3c, !PT ;  /* 0x0000000711027c12 */ /* 0x002fc8000f8e3cff */
[----:B------:R-:W-:-:S04]  /*2740*/  SHF.L.U32 R3, R2, 0x1f, RZ ;  /* 0x0000001f02037819 */ /* 0x000fc800000006ff */
[----:B------:R-:W1:Y:S02]  /*2750*/  SYNCS.PHASECHK.TRANS64.TRYWAIT P0, [UR4], R3 ;  /* 0x00000003ff0075a7 */ /* 0x000e640008001104 */
[----:B-1----:R-:W-:Y:S05]  /*2760*/  @!P0 BRA `(.L_x_44) ;  /* 0x00000070005c8947 */ /* 0x002fea0003800000 */
.L_x_160:
[----:B------:R-:W-:-:S04]  /*2770*/  UIADD3 UR5, UPT, UPT, UR5, 0x1, URZ ;  /* 0x0000000105057890 */ /* 0x000fc8000fffe0ff */
[----:B------:R-:W-:-:S04]  /*2780*/  UISETP.NE.AND UP0, UPT, UR5, 0x8, UPT ;  /* 0x000000080500788c */ /* 0x000fc8000bf05270 */
[----:B------:R-:W-:Y:S02]  /*2790*/  USEL UR7, URZ, 0x1, UP0 ;  /* 0x00000001ff077887 */ /* 0x000fe40008000000 */
[----:B------:R-:W-:-:S04]  /*27a0*/  USEL UR5, UR5, URZ, UP0 ;  /* 0x000000ff05057287 */ /* 0x000fc80008000000 */
[----:B------:R-:W-:Y:S01]  /*27b0*/  ULEA UR4, UR5, UR6, 0x3 ;  /* 0x0000000605047291 */ /* 0x000fe2000f8e18ff */
[----:B------:R-:W-:-:S04]  /*27c0*/  LOP3.LUT R2, R2, UR7, RZ, 0x3c, !PT ;  /* 0x0000000702027c12 */ /* 0x000fc8000f8e3cff */
[----:B-1----:R-:W-:-:S04]  /*27d0*/  SHF.L.U32 R3, R2, 0x1f, RZ ;  /* 0x0000001f02037819 */ /* 0x002fc800000006ff */
[----:B------:R-:W1:Y:S02]  /*27e0*/  SYNCS.PHASECHK.TRANS64.TRYWAIT P0, [UR4], R3 ;  /* 0x00000003ff0075a7 */ /* 0x000e640008001104 */
[----:B-1----:R-:W-:Y:S05]  /*27f0*/  @!P0 BRA `(.L_x_45) ;  /* 0x0000007000508947 */ /* 0x002fea0003800000 */
.L_x_162:
        /* <DEDUP_REMOVED lines=9> */
.L_x_164:
        /* <DEDUP_REMOVED lines=9> */
.L_x_166:
        /* <DEDUP_REMOVED lines=9> */
.L_x_168:
        /* <DEDUP_REMOVED lines=9> */
.L_x_170:
[----:B------:R-:W-:-:S04]  /*2a40*/  UIADD3 UR5, UPT, UPT, UR5, 0x1, URZ ;  /* 0x0000000105057890 */ /* 0x000fc8000fffe0ff */
[----:B------:R-:W-:-:S04]  /*2a50*/  UISETP.NE.AND UP0, UPT, UR5, 0x8, UPT ;  /* 0x000000080500788c */ /* 0x000fc8000bf05270 */
[----:B------:R-:W-:Y:S02]  /*2a60*/  USEL UR4, URZ, 0x1, UP0 ;  /* 0x00000001ff047887 */ /* 0x000fe40008000000 */
[----:B------:R-:W-:-:S04]  /*2a70*/  USEL UR5, UR5, URZ, UP0 ;  /* 0x000000ff05057287 */ /* 0x000fc80008000000 */
[----:B------:R-:W-:Y:S01]  /*2a80*/  ULEA UR5, UR5, UR6, 0x3 ;  /* 0x0000000605057291 */ /* 0x000fe2000f8e18ff */
[----:B------:R-:W-:-:S04]  /*2a90*/  LOP3.LUT R2, R2, UR4, RZ, 0x3c, !PT ;  /* 0x0000000402027c12 */ /* 0x000fc8000f8e3cff */
[----:B------:R-:W-:Y:S01]  /*2aa0*/  SHF.L.U32 R2, R2, 0x1f, RZ ;  /* 0x0000001f02027819 */ /* 0x000fe200000006ff */
[----:B-1-3--:R-:W-:-:S07]  /*2ab0*/  IMAD.U32 R0, RZ, RZ, UR5 ;  /* 0x00000005ff007e24 */ /* 0x00afce000f8e00ff */
.L_x_50:
[----:B-1----:R1:W2:Y:S02]  /*2ac0*/  SYNCS.PHASECHK.TRANS64.TRYWAIT P0, [R0+URZ], R2 ;  /* 0x00000002000075a7 */ /* 0x0022a400080011ff */
[----:B--2---:R-:W-:Y:S05]  /*2ad0*/  @!P0 NANOSLEEP.SYNCS 0x989680 ;  /* 0x009896800000895d */ /* 0x004fea0003900000 */
[----:B------:R-:W2:Y:S02]  /*2ae0*/  @!P0 SYNCS.PHASECHK.TRANS64 P0, [R0+URZ], R2 ;  /* 0x00000002000085a7 */ /* 0x000ea400080010ff */
[----:B--2---:R-:W-:Y:S05]  /*2af0*/  @P0 EXIT ;  /* 0x000000000000094d */ /* 0x004fea0003800000 */
[----:B------:R-:W-:Y:S05]  /*2b00*/  BRA `(.L_x_50) ;  /* 0xfffffffc00ec7947 */ /* 0x000fea000383ffff */
.L_x_22:
[----:B------:R-:W-:-:S04]  /*2b10*/  UISETP.NE.AND UP1, UPT, UR37, URZ, UPT ;  /* 0x000000ff2500728c */ /* 0x000fc8000bf25270 */
[----:B------:R-:W-:-:S09]  /*2b20*/  UISETP.NE.OR UP1, UPT, UR10, 0x1, UP1 ;  /* 0x000000010a00788c */ /* 0x000fd20008f25670 */
[----:B------:R-:W-:Y:S05]  /*2b30*/  BRA.U UP1, `(.L_x_51) ;  /* 0x00000005014c7547 */ /* 0x000fea000b800000 */
[----:B------:R-:W-:Y:S01]  /*2b40*/  HFMA2 R11, -RZ, RZ, 0, 0 ;  /* 0x00000000ff0b7431 */ /* 0x000fe200000001ff */
[----:B------:R-:W-:Y:S01]  /*2b50*/  ISETP.GE.U32.AND P2, PT, R10, 0x2, PT ;  /* 0x000000020a00780c */ /* 0x000fe20003f46070 */
[----:B------:R-:W-:Y:S01]  /*2b60*/  IMAD.MOV.U32 R12, RZ, RZ, 0x1 ;  /* 0x00000001ff0c7424 */ /* 0x000fe200078e00ff */
[----:B------:R-:W-:Y:S01]  /*2b70*/  CS2R R8, SRZ ;  /* 0x0000000000087805 */ /* 0x000fe2000001ff00 */
[----:B------:R-:W-:Y:S01]  /*2b80*/  IMAD.MOV.U32 R3, RZ, RZ, RZ ;  /* 0x000000ffff037224 */ /* 0x000fe200078e00ff */
[----:B------:R-:W-:Y:S01]  /*2b90*/  UMOV UR4, 0x400 ;  /* 0x0000040000047882 */ /* 0x000fe20000000000 */
[----:B------:R-:W-:Y:S01]  /*2ba0*/  UMOV UR6, URZ ;  /* 0x000000ff00067c82 */ /* 0x000fe20008000000 */
[----:B------:R-:W-:-:S12]  /*2bb0*/  ULEA UR37, UR37, UR4, 0x18 ;  /* 0x0000000425257291 */ /* 0x000fd8000f8ec0ff */
.L_x_55:
[----:B------:R-:W-:Y:S02]  /*2bc0*/  LEA R0, R3, UR37, 0x3 ;  /* 0x0000002503007c11 */ /* 0x000fe4000f8e18ff */
[----:B------:R-:W-:-:S03]  /*2bd0*/  SHF.L.U32 R4, R8, 0x1f, RZ ;  /* 0x0000001f08047819 */ /* 0x000fc600000006ff */
[----:B------:R-:W-:Y:S01]  /*2be0*/  VIADD R5, R0, 0x140 ;  /* 0x0000014000057836 */ /* 0x000fe20000000000 */
[----:B------:R-:W1:Y:S02]  /*2bf0*/  SYNCS.PHASECHK.TRANS64.TRYWAIT P0, [R0+URZ+0x130], R4 ;  /* 0x00013004000075a7 */ /* 0x000e6400080011ff */
[----:B-1----:R-:W-:Y:S05]  /*2c00*/  @!P0 BRA `(.L_x_52) ;  /* 0x0000006c00c48947 */ /* 0x002fea0003800000 */
.L_x_171:
[----:B------:R-:W-:Y:S01]  /*2c10*/  ULEA UR5, UR6, UR37, 0x3 ;  /* 0x0000002506057291 */ /* 0x000fe2000f8e18ff */
[----:B-1----:R-:W-:Y:S01]  /*2c20*/  PRMT R0, RZ, 0x654, R5 ;  /* 0x00000654ff007816 */ /* 0x002fe20000000005 */
[----:B------:R-:W-:Y:S01]  /*2c30*/  @!P2 IMAD.MOV.U32 R4, RZ, RZ, 0x10 ;  /* 0x00000010ff04a424 */ /* 0x000fe200078e00ff */
[----:B------:R-:W-:Y:S01]  /*2c40*/  SHF.L.U32 R5, R12, 0x1f, RZ ;  /* 0x0000001f0c057819 */ /* 0x000fe200000006ff */
[----:B------:R-:W-:Y:S01]  /*2c50*/  UIADD3 UR4, UPT, UPT, UR5, 0xd0, URZ ;  /* 0x000000d005047890 */ /* 0x000fe2000fffe0ff */
[----:B------:R1:W-:Y:S05]  /*2c60*/  SYNCS.ARRIVE.TRANS64.RED.A1T0 RZ, [R0+URZ], RZ ;  /* 0x000000ff00ff79a7 */ /* 0x0003ea00081004ff */
[----:B------:R-:W-:Y:S01]  /*2c70*/  IMAD.U32 R6, RZ, RZ, UR4 ;  /* 0x00000004ff067e24 */ /* 0x000fe2000f8e00ff */
[----:B------:R-:W2:Y:S04]  /*2c80*/  SYNCS.PHASECHK.TRANS64.TRYWAIT P0, [UR5+0xe0], R5 ;  /* 0x0000e005ff0075a7 */ /* 0x000ea80008001105 */
[----:B------:R-:W-:Y:S01]  /*2c90*/  PRMT R6, R10, 0x654, R6 ;  /* 0x000006540a067816 */ /* 0x000fe20000000006 */
[----:B-12---:R-:W-:Y:S06]  /*2ca0*/  @!P0 BRA `(.L_x_53) ;  /* 0x0000006c00b08947 */ /* 0x006fec0003800000 */
.L_x_173:
[----:B------:R-:W-:Y:S01]  /*2cb0*/  ULEA UR4, UR6, UR37, 0x4 ;  /* 0x0000002506047291 */ /* 0x000fe2000f8e20ff */
[----:B------:R-:W-:Y:S01]  /*2cc0*/  SEL R2, R6, R2, !P2 ;  /* 0x0000000206027207 */ /* 0x000fe20005000000 */
[----:B------:R-:W-:Y:S01]  /*2cd0*/  UIADD3 UR5, UPT, UPT, UR5, 0xd0, URZ ;  /* 0x000000d005057890 */ /* 0x000fe2000fffe0ff */
[----:B-1----:R-:W-:Y:S01]  /*2ce0*/  LEA R0, R11, UR37, 0x3 ;  /* 0x000000250b007c11 */ /* 0x002fe2000f8e18ff */
[----:B------:R-:W-:Y:S01]  /*2cf0*/  UIADD3 UR4, UPT, UPT, UR4, 0x160, URZ ;  /* 0x0000016004047890 */ /* 0x000fe2000fffe0ff */
[----:B------:R1:W-:Y:S01]  /*2d00*/  @!P2 SYNCS.ARRIVE.TRANS64.RED RZ, [R2+URZ], R4 ;  /* 0x0000000402ffa9a7 */ /* 0x0003e200080004ff */
[----:B------:R-:W-:Y:S01]  /*2d10*/  UIADD3 UR6, UPT, UPT, UR6, 0x1, URZ ;  /* 0x0000000106067890 */ /* 0x000fe2000fffe0ff */
[----:B------:R-:W-:-:S03]  /*2d20*/  VIADD R3, R3, 0x1 ;  /* 0x0000000103037836 */ /* 0x000fc60000000000 */
[----:B------:R-:W-:Y:S02]  /*2d30*/  UISETP.NE.AND UP0, UPT, UR6, 0x2, UPT ;  /* 0x000000020600788c */ /* 0x000fe4000bf05270 */
[----:B------:R-:W-:Y:S01]  /*2d40*/  ISETP.NE.AND P0, PT, R3, 0x2, PT ;  /* 0x000000020300780c */ /* 0x000fe20003f05270 */
[----:B------:R-:W-:Y:S06]  /*2d50*/  UGETNEXTWORKID.BROADCAST [UR4], [UR5] ;  /* 0x00000000040073ca */ /* 0x000fec0008000100 */
[----:B------:R-:W-:Y:S02]  /*2d60*/  USEL UR4, URZ, 0x1, UP0 ;  /* 0x00000001ff047887 */ /* 0x000fe40008000000 */
[----:B------:R-:W-:-:S04]  /*2d70*/  USEL UR6, UR6, URZ, UP0 ;  /* 0x000000ff06067287 */ /* 0x000fc80008000000 */
[----:B------:R-:W-:Y:S02]  /*2d80*/  LOP3.LUT R12, R12, UR4, RZ, 0x3c, !PT ;  /* 0x000000040c0c7c12 */ /* 0x000fe4000f8e3cff */
[----:B-1----:R-:W-:-:S04]  /*2d90*/  SHF.L.U32 R4, R9, 0x1f, RZ ;  /* 0x0000001f09047819 */ /* 0x002fc800000006ff */
[----:B------:R-:W1:Y:S02]  /*2da0*/  SYNCS.PHASECHK.TRANS64.TRYWAIT P1, [R0+URZ+0xd0], R4 ;  /* 0x0000d004000075a7 */ /* 0x000e6400080211ff */
[----:B-1----:R-:W-:Y:S05]  /*2db0*/  @!P1 BRA `(.L_x_54) ;  /* 0x0000006c00849947 */ /* 0x002fea0003800000 */
.L_x_174:
[----:B-1----:R-:W-:Y:S01]  /*2dc0*/  LEA R4, R11, UR37, 0x4 ;  /* 0x000000250b047c11 */ /* 0x002fe2000f8e20ff */
[----:B------:R-:W-:Y:S01]  /*2dd0*/  VIADD R0, R0, 0xe0 ;  /* 0x000000e000007836 */ /* 0x000fe20000000000 */
[----:B------:R-:W-:Y:S01]  /*2de0*/  SEL R3, R3, RZ, P0 ;  /* 0x000000ff03037207 */ /* 0x000fe20000000000 */
[----:B------:R-:W-:-:S03]  /*2df0*/  VIADD R11, R11, 0x1 ;  /* 0x000000010b0b7836 */ /* 0x000fc60000000000 */
[----:B------:R-:W1:Y:S01]  /*2e00*/  LDS.128 R4, [R4+0x160] ;  /* 0x0001600004047984 */ /* 0x000e620000000c00 */
[----:B------:R-:W-:Y:S02]  /*2e10*/  PRMT R0, RZ, 0x654, R0 ;  /* 0x00000654ff007816 */ /* 0x000fe40000000000 */
[C---:B------:R-:W-:Y:S01]  /*2e20*/  ISETP.NE.AND P1, PT, R11.reuse, 0x2, PT ;  /* 0x000000020b00780c */ /* 0x040fe20003f25270 */
[----:B------:R-:W-:Y:S01]  /*2e30*/  @!PT LDS RZ, [RZ] ;  /* 0x00000000fffff984 */ /* 0x000fe20000000800 */
[----:B------:R-:W-:Y:S01]  /*2e40*/  @!PT LDS RZ, [RZ] ;  /* 0x00000000fffff984 */ /* 0x000fe20000000800 */
[----:B------:R-:W-:Y:S01]  /*2e50*/  @!PT LDS RZ, [RZ] ;  /* 0x00000000fffff984 */ /* 0x000fe20000000800 */
[----:B------:R-:W-:Y:S01]  /*2e60*/  @!PT LDS RZ, [RZ] ;  /* 0x00000000fffff984 */ /* 0x000fe20000000800 */
[----:B------:R2:W-:Y:S06]  /*2e70*/  MEMBAR.ALL.CTA ;  /* 0x0000000000007992 */ /* 0x0005ec0000008000 */
[----:B--2---:R-:W2:Y:S01]  /*2e80*/  FENCE.VIEW.ASYNC.S ;  /* 0x00000000000073c6 */ /* 0x004ea20000000000 */
[----:B------:R-:W-:Y:S01]  /*2e90*/  SEL R11, R11, RZ, P1 ;  /* 0x000000ff0b0b7207 */ /* 0x000fe20000800000 */
[----:B--2---:R2:W-:Y:S01]  /*2ea0*/  SYNCS.ARRIVE.TRANS64.RED.A1T0 RZ, [R0+URZ], RZ ;  /* 0x000000ff00ff79a7 */ /* 0x0045e200081004ff */
[----:B-1----:R-:W-:-:S02]  /*2eb0*/  LOP3.LUT P3, RZ, R6, 0x1, RZ, 0xc0, !PT ;  /* 0x0000000106ff7812 */ /* 0x002fc4000786c0ff */
[----:B------:R-:W-:-:S04]  /*2ec0*/  SEL R4, RZ, 0x1, P1 ;  /* 0x00000001ff047807 */ /* 0x000fc80000800000 */
[----:B------:R-:W-:Y:S02]  /*2ed0*/  LOP3.LUT R9, R9, R4, RZ, 0x3c, !PT ;  /* 0x0000000409097212 */ /* 0x000fe400078e3cff */
[----:B--2---:R-:W-:-:S04]  /*2ee0*/  SEL R0, RZ, 0x1, P0 ;  /* 0x00000001ff007807 */ /* 0x004fc80000000000 */
[----:B------:R-:W-:Y:S01]  /*2ef0*/  LOP3.LUT R8, R8, R0, RZ, 0x3c, !PT ;  /* 0x0000000008087212 */ /* 0x000fe200078e3cff */
[----:B------:R-:W-:Y:S06]  /*2f00*/  @P3 BRA `(.L_x_55) ;  /* 0xfffffffc002c3947 */ /* 0x000fec000383ffff */
[----:B------:R-:W-:Y:S01]  /*2f10*/  ULEA UR5, UR6, UR37, 0x3 ;  /* 0x0000002506057291 */ /* 0x000fe2000f8e18ff */
[----:B------:R-:W-:-:S08]  /*2f20*/  SHF.L.U32 R2, R12, 0x1f, RZ ;  /* 0x0000001f0c027819 */ /* 0x000fd000000006ff */
[----:B------:R-:W1:Y:S02]  /*2f30*/  SYNCS.PHASECHK.TRANS64 P0, [UR5+0xe0], R2 ;  /* 0x0000e002ff0075a7 */ /* 0x000e640008001005 */
[----:B-1----:R-:W-:Y:S05]  /*2f40*/  @P0 BRA `(.L_x_56) ;  /* 0x0000000000080947 */ /* 0x002fea0003800000 */
[----:B------:R-:W1:Y:S02]  /*2f50*/  SYNCS.PHASECHK.TRANS64.TRYWAIT P0, [UR5+0xe0], R2 ;  /* 0x0000e002ff0075a7 */ /* 0x000e640008001105 */
[----:B-1----:R-:W-:Y:S05]  /*2f60*/  @!P0 BRA `(.L_x_57) ;  /* 0x0000006c002c8947 */ /* 0x002fea0003800000 */
.L_x_56:
[----:B------:R-:W-:-:S04]  /*2f70*/  UIADD3 UR4, UPT, UPT, UR6, 0x1, URZ ;  /* 0x0000000106047890 */ /* 0x000fc8000fffe0ff */
[----:B------:R-:W-:-:S04]  /*2f80*/  UISETP.NE.AND UP0, UPT, UR4, 0x2, UPT ;  /* 0x000000020400788c */ /* 0x000fc8000bf05270 */
[----:B------:R-:W-:Y:S02]  /*2f90*/  USEL UR7, URZ, 0x1, UP0 ;  /* 0x00000001ff077887 */ /* 0x000fe40008000000 */
[----:B------:R-:W-:-:S04]  /*2fa0*/  USEL UR4, UR4, URZ, UP0 ;  /* 0x000000ff04047287 */ /* 0x000fc80008000000 */
[----:B------:R-:W-:Y:S01]  /*2fb0*/  ULEA UR4, UR4, UR37, 0x3 ;  /* 0x0000002504047291 */ /* 0x000fe2000f8e18ff */
[----:B-1----:R-:W-:-:S04]  /*2fc0*/  LOP3.LUT R2, R12, UR7, RZ, 0x3c, !PT ;  /* 0x000000070c027c12 */ /* 0x002fc8000f8e3cff */
[----:B------:R-:W-:-:S04]  /*2fd0*/  SHF.L.U32 R0, R2, 0x1f, RZ ;  /* 0x0000001f02007819 */ /* 0x000fc800000006ff */
[----:B------:R-:W1:Y:S02]  /*2fe0*/  SYNCS.PHASECHK.TRANS64 P0, [UR4+0xe0], R0 ;  /* 0x0000e000ff0075a7 */ /* 0x000e640008001004 */
[----:B-1----:R-:W-:Y:S05]  /*2ff0*/  @P0 EXIT ;  /* 0x000000000000094d */ /* 0x002fea0003800000 */
[----:B------:R-:W-:Y:S02]  /*3000*/  SHF.L.U32 R2, R2, 0x1f, RZ ;  /* 0x0000001f02027819 */ /* 0x000fe400000006ff */
[----:B------:R-:W-:-:S07]  /*3010*/  MOV R0, UR4 ;  /* 0x0000000400007c02 */ /* 0x000fce0008000f00 */
.L_x_58:
[----:B-1----:R1:W2:Y:S02]  /*3020*/  SYNCS.PHASECHK.TRANS64.TRYWAIT P0, [R0+URZ+0xe0], R2 ;  /* 0x0000e002000075a7 */ /* 0x0022a400080011ff */
[----:B--2---:R-:W-:Y:S05]  /*3030*/  @!P0 NANOSLEEP.SYNCS 0x989680 ;  /* 0x009896800000895d */ /* 0x004fea0003900000 */
[----:B------:R-:W2:Y:S02]  /*3040*/  @!P0 SYNCS.PHASECHK.TRANS64 P0, [R0+URZ+0xe0], R2 ;  /* 0x0000e002000085a7 */ /* 0x000ea400080010ff */
[----:B--2---:R-:W-:Y:S05]  /*3050*/  @P0 EXIT ;  /* 0x000000000000094d */ /* 0x004fea0003800000 */
[----:B------:R-:W-:Y:S05]  /*3060*/  BRA `(.L_x_58) ;  /* 0xfffffffc00ec7947 */ /* 0x000fea000383ffff */
.L_x_51:
[----:B------:R-:W-:Y:S05]  /*3070*/  BRA.U UP4, `(.L_x_59) ;  /* 0x0000001104d87547 */ /* 0x000fea000b800000 */
[----:B------:R-:W-:Y:S01]  /*3080*/  UMOV UR6, 0x40 ;  /* 0x0000004000067882 */ /* 0x000fe20000000000 */
[----:B------:R-:W-:Y:S01]  /*3090*/  NOP ;  /* 0x0000000000007918 */ /* 0x000fe20000000000 */
[----:B------:R-:W-:Y:S01]  /*30a0*/  ULEA UR6, UR37, UR6, 0x18 ;  /* 0x0000000625067291 */ /* 0x000fe2000f8ec0ff */
[----:B------:R-:W-:Y:S02]  /*30b0*/  UMOV UR7, 0x400 ;  /* 0x0000040000077882 */ /* 0x000fe40000000000 */
[----:B------:R-:W-:-:S06]  /*30c0*/  ULEA UR37, UR37, UR7, 0x18 ;  /* 0x0000000725257291 */ /* 0x000fcc000f8ec0ff */
[----:B------:R-:W1:Y:S02]  /*30d0*/  LDS.U8 R2, [UR6+0x1c] ;  /* 0x00001c06ff027984 */ /* 0x000e640008000000 */
[----:B-1----:R-:W-:-:S13]  /*30e0*/  ISETP.NE.AND P0, PT, R2, RZ, PT ;  /* 0x000000ff0200720c */ /* 0x002fda0003f05270 */
[----:B------:R-:W-:Y:S05]  /*30f0*/  @P0 BRA `(.L_x_60) ;  /* 0x0000000400080947 */ /* 0x000fea0003800000 */
[----:B------:R-:W-:Y:S02]  /*3100*/  UISETP.NE.U32.AND UP0, UPT, UR5, 0x1, UPT ;  /* 0x000000010500788c */ /* 0x000fe4000bf05070 */
[----:B------:R-:W-:-:S07]  /*3110*/  UIADD3 UR8, UPT, UPT, UR6, 0x8, URZ ;  /* 0x0000000806087890 */ /* 0x000fce000fffe0ff */
[----:B------:R-:W-:Y:S05]  /*3120*/  BRA.U !UP0, `(.L_x_61) ;  /* 0x00000001089c7547 */ /* 0x000fea000b800000 */
[----:B------:R-:W-:Y:S01]  /*3130*/  ELECT P0, URZ, PT ;  /* 0x0000000000ff782f */ /* 0x000fe20003800000 */
[----:B------:R-:W-:-:S12]  /*3140*/  BSSY B0, `(.L_x_61) ;  /* 0x0000025000007945 */ /* 0x000fd80003800000 */
[----:B------:R-:W-:Y:S05]  /*3150*/  @!P0 BRA `(.L_x_62) ;  /* 0x00000000008c8947 */ /* 0x000fea0003800000 */
[----:B------:R-:W-:-:S05]  /*3160*/  UMOV UR7, 0x10 ;  /* 0x0000001000077882 */ /* 0x000fca0000000000 */
[----:B------:R-:W-:Y:S04]  /*3170*/  DEPBAR.LE SB1, 0x36 ;  /* 0x00009d800000791a */ /* 0x000fe80000000000 */
[----:B------:R-:W1:Y:S02]  /*3180*/  UTCATOMSWS.2CTA.FIND_AND_SET.ALIGN UP1, UR7, UR7 ;  /* 0x00000007000775e3 */ /* 0x000e640008220800 */
[----:B-1----:R-:W-:Y:S01]  /*3190*/  MOV R10, UR7 ;  /* 0x00000007000a7c02 */ /* 0x002fe20008000f00 */
[----:B------:R-:W-:Y:S06]  /*31a0*/  BRA.U UP1, `(.L_x_63) ;  /* 0x0000000101187547 */ /* 0x000fec000b800000 */
.L_x_64:
[----:B------:R-:W-:Y:S05]  /*31b0*/  NANOSLEEP 0x64 ;  /* 0x000000640000795d */ /* 0x000fea0003800000 */
[----:B------:R-:W-:-:S05]  /*31c0*/  UMOV UR7, 0x10 ;  /* 0x0000001000077882 */ /* 0x000fca0000000000 */
[----:B------:R-:W-:Y:S04]  /*31d0*/  DEPBAR.LE SB1, 0x36 ;  /* 0x00009d800000791a */ /* 0x000fe80000000000 */
[----:B------:R-:W1:Y:S02]  /*31e0*/  UTCATOMSWS.2CTA.FIND_AND_SET.ALIGN UP1, UR7, UR7 ;  /* 0x00000007000775e3 */ /* 0x000e640008220800 */
[----:B-1----:R-:W-:Y:S01]  /*31f0*/  MOV R10, UR7 ;  /* 0x00000007000a7c02 */ /* 0x002fe20008000f00 */
[----:B------:R-:W-:Y:S05]  /*3200*/  BRA.U !UP1, `(.L_x_64) ;  /* 0xfffffffd09e87547 */ /* 0x000fea000b83ffff */
.L_x_63:
[----:B------:R-:W1:Y:S01]  /*3210*/  LDS R5, [UR6+0x10] ;  /* 0x00001006ff057984 */ /* 0x000e620008000800 */
[----:B------:R-:W-:Y:S01]  /*3220*/  IMAD.U32 R3, RZ, RZ, UR37 ;  /* 0x00000025ff037e24 */ /* 0x000fe2000f8e00ff */
[----:B------:R-:W-:-:S03]  /*3230*/  MOV R2, UR4 ;  /* 0x0000000400027c02 */ /* 0x000fc60008000f00 */
[----:B------:R-:W-:Y:S01]  /*3240*/  VIADD R3, R3, 0x180 ;  /* 0x0000018003037836 */ /* 0x000fe20000000000 */
[----:B-1----:R-:W-:-:S04]  /*3250*/  SHF.L.U32 R5, R5, 0x1f, RZ ;  /* 0x0000001f05057819 */ /* 0x002fc800000006ff */
[----:B------:R-:W1:Y:S02]  /*3260*/  SYNCS.PHASECHK.TRANS64.TRYWAIT P0, [UR6+0x8], R5 ;  /* 0x00000805ff0075a7 */ /* 0x000e640008001106 */
[----:B-1----:R-:W-:Y:S05]  /*3270*/  @P0 BRA `(.L_x_65) ;  /* 0x0000000000080947 */ /* 0x002fea0003800000 */
[----:B------:R-:W1:Y:S02]  /*3280*/  SYNCS.PHASECHK.TRANS64.TRYWAIT P0, [UR6+0x8], R5 ;  /* 0x00000805ff0075a7 */ /* 0x000e640008001106 */
[----:B-1----:R-:W-:Y:S05]  /*3290*/  @!P0 BRA `(.L_x_66) ;  /* 0x0000006800788947 */ /* 0x002fea0003800000 */
.L_x_65:
[----:B-1----:R-:W-:Y:S01]  /*32a0*/  HFMA2 R4, -RZ, RZ, 0, 5.9604644775390625e-08 ;  /* 0x00000001ff047431 */ /* 0x002fe200000001ff */
[----:B------:R-:W-:Y:S01]  /*32b0*/  UPRMT UR7, UR4, 0x654, UR8 ;  /* 0x0000065404077896 */ /* 0x000fe20008000008 */
[----:B------:R-:W-:Y:S01]  /*32c0*/  IMAD.MOV.U32 R7, RZ, RZ, 0xffff ;  /* 0x0000ffffff077424 */ /* 0x000fe200078e00ff */
[----:B------:R-:W-:Y:S01]  /*32d0*/  PRMT R2, R2, 0x654, R3 ;  /* 0x0000065402027816 */ /* 0x000fe20000000003 */
[----:B------:R-:W-:Y:S02]  /*32e0*/  IMAD.MOV.U32 R5, RZ, RZ, 0x4 ;  /* 0x00000004ff057424 */ /* 0x000fe400078e00ff */
[----:B------:R-:W-:Y:S01]  /*32f0*/  IMAD.SHL.U32 R9, R10, 0x20, RZ ;  /* 0x000000200a097824 */ /* 0x000fe200078e00ff */
[----:B------:R-:W-:Y:S02]  /*3300*/  MOV R3, UR7 ;  /* 0x0000000700037c02 */ /* 0x000fe40008000f00 */
[-C--:B------:R-:W-:Y:S01]  /*3310*/  SHF.L.U32 R7, R7, R10.reuse, RZ ;  /* 0x0000000a07077219 */ /* 0x080fe200000006ff */
[----:B------:R1:W-:Y:S01]  /*3320*/  SYNCS.ARRIVE.TRANS64.RED RZ, [UR7], R5 ;  /* 0x00000005ffff79a7 */ /* 0x0003e20008000407 */
[----:B------:R-:W-:Y:S01]  /*3330*/  SHF.L.U32 R6, R4, R10, RZ ;  /* 0x0000000a04067219 */ /* 0x000fe200000006ff */
[----:B------:R1:W-:Y:S04]  /*3340*/  STS [UR37+0x180], R9 ;  /* 0x00018009ff007988 */ /* 0x0003e80008000825 */
[----:B------:R1:W-:Y:S04]  /*3350*/  STAS [R2.64], R10 ;  /* 0x0000000a02007dbd */ /* 0x0003e8000c0008ff */
[----:B------:R1:W-:Y:S04]  /*3360*/  ATOMS.OR RZ, [UR6+0x14], R7 ;  /* 0x00001407ffff798c */ /* 0x0003e8000b000006 */
[----:B------:R1:W-:Y:S04]  /*3370*/  ATOMS.OR RZ, [UR6+0x18], R6 ;  /* 0x00001806ffff798c */ /* 0x0003e8000b000006 */
[----:B------:R1:W-:Y:S02]  /*3380*/  ATOMS.XOR RZ, [UR6+0x10], R4 ;  /* 0x00001004ffff798c */ /* 0x0003e4000b800006 */
.L_x_62:
[----:B------:R-:W-:Y:S05]  /*3390*/  BSYNC B0 ;  /* 0x0000000000007941 */ /* 0x000fea0003800000 */
.L_x_61:
[----:B------:R-:W-:Y:S05]  /*33a0*/  BRA.U UP0, `(.L_x_67) ;  /* 0x00000001006c7547 */ /* 0x000fea000b800000 */
[----:B------:R-:W-:-:S03]  /*33b0*/  UMOV UR7, 0xffffffff ;  /* 0xffffffff00077882 */ /* 0x000fc60000000000 */
[----:B------:R-:W-:Y:S05]  /*33c0*/  BRA.DIV UR7, `(.L_x_68) ;  /* 0x0000006a07447947 */ /* 0x000fea000b800000 */
[----:B------:R-:W-:-:S13]  /*33d0*/  ELECT P6, URZ, PT ;  /* 0x0000000000ff782f */ /* 0x000fda00038c0000 */
.L_x_178:
[----:B------:R-:W-:Y:S05]  /*33e0*/  @!P6 BRA `(.L_x_67) ;  /* 0x00000000005ce947 */ /* 0x000fea0003800000 */
[----:B-1----:R-:W1:Y:S02]  /*33f0*/  LDS R3, [UR6+0x10] ;  /* 0x00001006ff037984 */ /* 0x002e640008000800 */
[----:B-1----:R-:W-:-:S04]  /*3400*/  SHF.L.U32 R3, R3, 0x1f, RZ ;  /* 0x0000001f03037819 */ /* 0x002fc800000006ff */
[----:B------:R-:W1:Y:S02]  /*3410*/  SYNCS.PHASECHK.TRANS64.TRYWAIT P0, [UR6+0x8], R3 ;  /* 0x00000803ff0075a7 */ /* 0x000e640008001106 */
[----:B-1----:R-:W-:Y:S05]  /*3420*/  @P0 BRA `(.L_x_69) ;  /* 0x0000000000080947 */ /* 0x002fea0003800000 */
[----:B------:R-:W1:Y:S02]  /*3430*/  SYNCS.PHASECHK.TRANS64.TRYWAIT P0, [UR6+0x8], R3 ;  /* 0x00000803ff0075a7 */ /* 0x000e640008001106 */
[----:B-1----:R-:W-:Y:S05]  /*3440*/  @!P0 BRA `(.L_x_70) ;  /* 0x0000006800448947 */ /* 0x002fea0003800000 */
.L_x_69:
[----:B------:R-:W2:Y:S01]  /*3450*/  LDS R5, [UR37+0x180] ;  /* 0x00018025ff057984 */ /* 0x000ea20008000800 */
[----:B-1----:R-:W-:Y:S02]  /*3460*/  HFMA2 R2, -RZ, RZ, 0, 5.9604644775390625e-08 ;  /* 0x00000001ff027431 */ /* 0x002fe400000001ff */
[----:B------:R-:W-:Y:S01]  /*3470*/  IMAD.MOV.U32 R3, RZ, RZ, 0xffff ;  /* 0x0000ffffff037424 */ /* 0x000fe200078e00ff */
[----:B------:R-:W-:Y:S01]  /*3480*/  UPRMT UR7, UR4, 0x654, UR8 ;  /* 0x0000065404077896 */ /* 0x000fe20008000008 */
[----:B--2---:R-:W-:-:S03]  /*3490*/  IMAD.SHL.U32 R4, R5, 0x20, RZ ;  /* 0x0000002005047824 */ /* 0x004fc600078e00ff */
[-C--:B------:R-:W-:Y:S02]  /*34a0*/  SHF.L.U32 R3, R3, R5.reuse, RZ ;  /* 0x0000000503037219 */ /* 0x080fe400000006ff */
[----:B------:R-:W-:Y:S01]  /*34b0*/  SHF.L.U32 R5, R2, R5, RZ ;  /* 0x0000000502057219 */ /* 0x000fe200000006ff */
[----:B------:R2:W-:Y:S04]  /*34c0*/  STS [UR37+0x180], R4 ;  /* 0x00018004ff007988 */ /* 0x0005e80008000825 */
[----:B------:R2:W-:Y:S04]  /*34d0*/  ATOMS.OR RZ, [UR6+0x14], R3 ;  /* 0x00001403ffff798c */ /* 0x0005e8000b000006 */
[----:B------:R2:W-:Y:S01]  /*34e0*/  ATOMS.OR RZ, [UR6+0x18], R5 ;  /* 0x00001805ffff798c */ /* 0x0005e2000b000006 */
[----:B------:R-:W-:Y:S03]  /*34f0*/  SYNCS.ARRIVE.TRANS64.RED.A1T0 RZ, [UR7], RZ ;  /* 0x000000ffffff79a7 */ /* 0x000fe60008100407 */
[----:B------:R2:W-:Y:S01]  /*3500*/  ATOMS.XOR RZ, [UR6+0x10], R2 ;  /* 0x00001002ffff798c */ /* 0x0005e2000b800006 */
[----:B------:R-:W-:Y:S05]  /*3510*/  BRA `(.L_x_67) ;  /* 0x0000000000107947 */ /* 0x000fea0003800000 */
.L_x_60:
[----:B------:R-:W-:-:S05]  /*3520*/  MOV R2, 0xffffffff ;  /* 0xffffffff00027802 */ /* 0x000fca0000000f00 */
[----:B------:R1:W-:Y:S02]  /*3530*/  STS [UR37+0x180], R2 ;  /* 0x00018002ff007988 */ /* 0x0003e40008000825 */
[----:B-1----:R-:W-:Y:S02]  /*3540*/  MOV R2, 0x3560 ;  /* 0x0000356000027802 */ /* 0x002fe40000000f00 */
[----:B-----5:R-:W-:Y:S05]  /*3550*/  CALL.REL.NOINC `($__internal_1_$__cuda_sm10x_tcgen05_guardrail_trap_phase_invalid_during_alloc) ;  /* 0x0000007000187944 */ /* 0x020fea0003c00000 */
.L_x_67:
[----:B------:R-:W-:Y:S05]  /*3560*/  WARPSYNC.ALL ;  /* 0x0000000000007948 */ /* 0x000fea0003800000 */
[----:B------:R-:W3:Y:S01]  /*3570*/  S2UR UR7, SR_CgaCtaId ;  /* 0x00000000000779c3 */ /* 0x000ee20000008800 */
[----:B------:R-:W-:Y:S01]  /*3580*/  UMOV UR6, 0x400 ;  /* 0x0000040000067882 */ /* 0x000fe20000000000 */
[----:B------:R-:W-:-:S06]  /*3590*/  NOP ;  /* 0x0000000000007918 */ /* 0x000fcc0000000000 */
[----:B------:R-:W-:Y:S06]  /*35a0*/  BAR.ARV 0x6, 0xa0 ;  /* 0x0182800000007b1d */ /* 0x000fec0000002000 */
[----:B------:R-:W4:Y:S01]  /*35b0*/  LDCU UR8, c[0x0][0x38c] ;  /* 0x00007180ff0877ac */ /* 0x000f220008000800 */
[----:B------:R-:W-:Y:S01]  /*35c0*/  LOP3.LUT R0, R0, 0xffff, RZ, 0xc0, !PT ;  /* 0x0000ffff00007812 */ /* 0x000fe200078ec0ff */
[----:B-1----:R-:W-:Y:S01]  /*35d0*/  IMAD.MOV.U32 R9, RZ, RZ, 0x1 ;  /* 0x00000001ff097424 */ /* 0x002fe200078e00ff */
[----:B------:R-:W-:Y:S01]  /*35e0*/  LOP3.LUT R8, R8, 0xffff, RZ, 0xc0, !PT ;  /* 0x0000ffff08087812 */ /* 0x000fe200078ec0ff */
[----:B------:R-:W-:Y:S01]  /*35f0*/  UMOV UR19, URZ ;  /* 0x000000ff00137c82 */ /* 0x000fe20008000000 */
[----:B------:R-:W-:Y:S01]  /*3600*/  R2UR UR11, R0 ;  /* 0x00000000000b72ca */ /* 0x000fe200000e0000 */
[----:B------:R-:W-:Y:S01]  /*3610*/  UMOV UR18, URZ ;  /* 0x000000ff00127c82 */ /* 0x000fe20008000000 */
[----:B------:R-:W-:Y:S01]  /*3620*/  R2UR UR12, R8 ;  /* 0x00000000080c72ca */ /* 0x000fe200000e0000 */
[----:B------:R-:W-:Y:S01]  /*3630*/  IMAD.MOV.U32 R8, RZ, RZ, RZ ;  /* 0x000000ffff087224 */ /* 0x000fe200078e00ff */
[----:B------:R-:W-:Y:S01]  /*3640*/  UMOV UR17, URZ ;  /* 0x000000ff00117c82 */ /* 0x000fe20008000000 */
[----:B---3--:R-:W-:-:S02]  /*3650*/  ULEA UR7, UR7, UR6, 0x18 ;  /* 0x0000000607077291 */ /* 0x008fc4000f8ec0ff */
[----:B------:R-:W-:Y:S02]  /*3660*/  UISETP.NE.AND UP2, UPT, UR5, URZ, UPT ;  /* 0x000000ff0500728c */ /* 0x000fe4000bf45270 */
[----:B------:R-:W-:Y:S02]  /*3670*/  UIADD3 UR13, UPT, UPT, UR7, 0x8400, URZ ;  /* 0x00008400070d7890 */ /* 0x000fe4000fffe0ff */
[----:B------:R-:W-:Y:S02]  /*3680*/  UIADD3 UR14, UPT, UPT, UR7, 0x28400, URZ ;  /* 0x00028400070e7890 */ /* 0x000fe4000fffe0ff */
[----:B----4-:R-:W-:Y:S01]  /*3690*/  UIADD3 UR8, UPT, UPT, UR8, 0x3f, URZ ;  /* 0x0000003f08087890 */ /* 0x010fe2000fffe0ff */
[----:B--2---:R-:W1:Y:S01]  /*36a0*/  LDS R2, [UR7+0x180] ;  /* 0x00018007ff027984 */ /* 0x004e620008000800 */
[----:B------:R-:W-:Y:S02]  /*36b0*/  USHF.R.U32.HI UR13, URZ, 0x4, UR13 ;  /* 0x00000004ff0d7899 */ /* 0x000fe4000801160d */
[----:B------:R-:W-:-:S02]  /*36c0*/  USHF.R.S32.HI UR6, URZ, 0x1f, UR8 ;  /* 0x0000001fff067899 */ /* 0x000fc40008011408 */
[----:B------:R-:W-:Y:S02]  /*36d0*/  USHF.R.U32.HI UR14, URZ, 0x4, UR14 ;  /* 0x00000004ff0e7899 */ /* 0x000fe4000801160e */
[----:B------:R-:W-:Y:S02]  /*36e0*/  ULEA.HI UR6, UR6, UR8, URZ, 0x6 ;  /* 0x0000000806067291 */ /* 0x000fe4000f8f30ff */
[----:B------:R-:W-:Y:S02]  /*36f0*/  ULOP3.LUT UR13, UR13, 0x3fff, URZ, 0xc0, !UPT ;  /* 0x00003fff0d0d7892 */ /* 0x000fe4000f8ec0ff */
[----:B------:R-:W-:Y:S02]  /*3700*/  USHF.R.S32.HI UR6, URZ, 0x6, UR6 ;  /* 0x00000006ff067899 */ /* 0x000fe40008011406 */
[----:B------:R-:W-:Y:S02]  /*3710*/  ULOP3.LUT UR14, UR14, 0x3fff, URZ, 0xc0, !UPT ;  /* 0x00003fff0e0e7892 */ /* 0x000fe4000f8ec0ff */
[----:B------:R-:W-:Y:S01]  /*3720*/  UISETP.LT.AND UP0, UPT, UR6, 0x1, UPT ;  /* 0x000000010600788c */ /* 0x000fe2000bf01270 */
[----:B------:R-:W-:Y:S01]  /*3730*/  UMOV UR28, 0x0 ;  /* 0x00000000001c7882 */ /* 0x000fe20000000000 */
[----:B------:R-:W-:Y:S01]  /*3740*/  UMOV UR29, 0x10200490 ;  /* 0x10200490001d7882 */ /* 0x000fe20000000000 */
[----:B------:R-:W-:-:S02]  /*3750*/  ULOP3.LUT UR13, UR13, 0x10000, URZ, 0xfc, !UPT ;  /* 0x000100000d0d7892 */ /* 0x000fc4000f8efcff */
[----:B------:R-:W-:Y:S02]  /*3760*/  ULOP3.LUT UR14, UR14, 0x10000, URZ, 0xfc, !UPT ;  /* 0x000100000e0e7892 */ /* 0x000fe4000f8efcff */
[----:B------:R-:W-:Y:S01]  /*3770*/  USEL UR20, UR6, 0x1, !UP0 ;  /* 0x0000000106147887 */ /* 0x000fe2000c000000 */
[----:B------:R-:W-:Y:S01]  /*3780*/  UMOV UR26, 0x0 ;  /* 0x00000000001a7882 */ /* 0x000fe20000000000 */
[----:B------:R-:W-:Y:S01]  /*3790*/  UMOV UR27, 0x10200490 ;  /* 0x10200490001b7882 */ /* 0x000fe20000000000 */
[----:B------:R-:W-:Y:S01]  /*37a0*/  UMOV UR24, 0x0 ;  /* 0x0000000000187882 */ /* 0x000fe20000000000 */
[----:B------:R-:W-:Y:S01]  /*37b0*/  UMOV UR25, 0x10200490 ;  /* 0x1020049000197882 */ /* 0x000fe20000000000 */
[----:B------:R-:W-:Y:S01]  /*37c0*/  UMOV UR22, 0x0 ;  /* 0x0000000000167882 */ /* 0x000fe20000000000 */
[----:B------:R-:W-:Y:S01]  /*37d0*/  UMOV UR23, 0x10200490 ;  /* 0x1020049000177882 */ /* 0x000fe20000000000 */
[----:B-1----:R-:W-:Y:S02]  /*37e0*/  R2UR UR21, R2 ;  /* 0x00000000021572ca */ /* 0x002fe400000e0000 */
[----:B------:R-:W-:-:S13]  /*37f0*/  CS2R R2, SRZ ;  /* 0x0000000000027805 */ /* 0x000fda000001ff00 */
.L_x_78:
[C---:B------:R-:W-:Y:S02]  /*3800*/  LEA R0, R8.reuse, UR7, 0x3 ;  /* 0x0000000708007c11 */ /* 0x040fe4000f8e18ff */
[----:B------:R-:W-:Y:S02]  /*3810*/  SHF.L.U32 R4, R3, 0x1f, RZ ;  /* 0x0000001f03047819 */ /* 0x000fe400000006ff */
[----:B------:R-:W-:Y:S02]  /*3820*/  LEA R5, R8, UR7, 0x4 ;  /* 0x0000000708057c11 */ /* 0x000fe4000f8e20ff */
[----:B------:R-:W1:Y:S02]  /*3830*/  SYNCS.PHASECHK.TRANS64.TRYWAIT P0, [R0+URZ+0xd0], R4 ;  /* 0x0000d004000075a7 */ /* 0x000e6400080011ff */
[----:B-1-34-:R-:W-:Y:S05]  /*3840*/  @!P0 BRA `(.L_x_71) ;  /* 0x00000064005c8947 */ /* 0x01afea0003800000 */
.L_x_179:
[----:B-1----:R-:W1:Y:S01]  /*3850*/  LDS.128 R4, [R5+0x160] ;  /* 0x0001600005047984 */ /* 0x002e620000000c00 */
[----:B------:R-:W-:Y:S02]  /*3860*/  VIADD R0, R0, 0xe0 ;  /* 0x000000e000007836 */ /* 0x000fe40000000000 */
[----:B------:R-:W-:Y:S01]  /*3870*/  VIADD R8, R8, 0x1 ;  /* 0x0000000108087836 */ /* 0x000fe20000000000 */
[----:B------:R-:W-:Y:S01]  /*3880*/  @!PT LDS RZ, [RZ] ;  /* 0x00000000fffff984 */ /* 0x000fe20000000800 */
[----:B------:R-:W-:Y:S01]  /*3890*/  @!PT LDS RZ, [RZ] ;  /* 0x00000000fffff984 */ /* 0x000fe20000000800 */
[----:B------:R-:W-:Y:S01]  /*38a0*/  @!PT LDS RZ, [RZ] ;  /* 0x00000000fffff984 */ /* 0x000fe20000000800 */
[----:B------:R-:W-:Y:S01]  /*38b0*/  @!PT LDS RZ, [RZ] ;  /* 0x00000000fffff984 */ /* 0x000fe20000000800 */
[----:B------:R2:W-:Y:S06]  /*38c0*/  MEMBAR.ALL.CTA ;  /* 0x0000000000007992 */ /* 0x0005ec0000008000 */
[----:B--2---:R-:W2:Y:S01]  /*38d0*/  FENCE.VIEW.ASYNC.S ;  /* 0x00000000000073c6 */ /* 0x004ea20000000000 */
[----:B------:R-:W-:-:S04]  /*38e0*/  PRMT R0, RZ, 0x654, R0 ;  /* 0x00000654ff007816 */ /* 0x000fc80000000000 */
[----:B--2---:R2:W-:Y:S01]  /*38f0*/  SYNCS.ARRIVE.TRANS64.RED.A1T0 RZ, [R0+URZ], RZ ;  /* 0x000000ff00ff79a7 */ /* 0x0045e200081004ff */
[----:B-1----:R-:W-:Y:S01]  /*3900*/  LOP3.LUT P1, RZ, R6, 0x1, RZ, 0xc0, !PT ;  /* 0x0000000106ff7812 */ /* 0x002fe2000782c0ff */
[----:B--2---:R-:W-:-:S12]  /*3910*/  BRA.U UP2, `(.L_x_72) ;  /* 0x0000000502087547 */ /* 0x004fd8000b800000 */
[----:B------:R-:W1:Y:S01]  /*3920*/  LDCU UR8, c[0x0][0x38c] ;  /* 0x00007180ff0877ac */ /* 0x000e620008000800 */
[----:B------:R-:W-:Y:S02]  /*3930*/  PLOP3.LUT P2, PT, PT, PT, PT, 0x80, 0x8 ;  /* 0x000000000008781c */ /* 0x000fe40003f4f070 */
[----:B------:R-:W-:Y:S01]  /*3940*/  SHF.L.U32 R4, R9, 0x1f, RZ ;  /* 0x0000001f09047819 */ /* 0x000fe200000006ff */
[----:B------:R-:W-:Y:S02]  /*3950*/  ULEA UR9, UR19, UR7, 0x3 ;  /* 0x0000000713097291 */ /* 0x000fe4000f8e18ff */
[----:B------:R-:W-:Y:S02]  /*3960*/  ULEA UR10, UR19, UR21, 0x7 ;  /* 0x00000015130a7291 */ /* 0x000fe4000f8e38ff */
[----:B-1----:R-:W-:-:S06]  /*3970*/  UISETP.GE.AND UP0, UPT, UR8, 0x1, UPT ;  /* 0x000000010800788c */ /* 0x002fcc000bf06270 */
[----:B------:R-:W-:-:S05]  /*3980*/  PLOP3.LUT P0, PT, PT, PT, UP0, 0x80, 0x8 ;  /* 0x000000000008781c */ /* 0x000fca0003f0f008 */
[----:B------:R-:W-:-:S08]  /*3990*/  @UP0 ULEA UR8, UR18, UR7, 0x3 ;  /* 0x0000000712080291 */ /* 0x000fd0000f8e18ff */
[----:B------:R-:W-:-:S04]  /*39a0*/  @P0 SHF.L.U32 R0, R2, 0x1f, RZ ;  /* 0x0000001f02000819 */ /* 0x000fc800000006ff */
[----:B------:R1:W2:Y:S01]  /*39b0*/  @P0 SYNCS.PHASECHK.TRANS64.TRYWAIT P2, [UR8], R0 ;  /* 0x00000000ff0005a7 */ /* 0x0002a20008041108 */
[----:B------:R-:W3:Y:S02]  /*39c0*/  SYNCS.PHASECHK.TRANS64.TRYWAIT P0, [UR9+0x110], R4 ;  /* 0x00011004ff0075a7 */ /* 0x000ee40008001109 */
[----:B-123--:R-:W-:Y:S05]  /*39d0*/  @!P0 BRA `(.L_x_73) ;  /* 0x00000064000c8947 */ /* 0x00efea0003800000 */
.L_x_181:
[----:B------:R-:W-:Y:S01]  /*39e0*/  UMOV UR16, UR17 ;  /* 0x0000001100107c82 */ /* 0x000fe20008000000 */
[----:B------:R-:W-:Y:S05]  /*39f0*/  BRA.U !UP0, `(.L_x_74) ;  /* 0x0000000108c07547 */ /* 0x000fea000b800000 */
[----:B------:R-:W-:Y:S02]  /*3a00*/  UIADD3 UR16, UPT, UPT, UR20, UR17, URZ ;  /* 0x0000001114107290 */ /* 0x000fe4000fffe0ff */
[----:B------:R-:W-:Y:S01]  /*3a10*/  UPLOP3.LUT UP3, UPT, UPT, UPT, UPT, 0x40, 0x4 ;  /* 0x000000000004789c */ /* 0x000fe20003f6e870 */
[----:B------:R-:W-:Y:S01]  /*3a20*/  UMOV UR15, UR6 ;  /* 0x00000006000f7c82 */ /* 0x000fe20008000000 */
[----:B------:R-:W-:-:S09]  /*3a30*/  UMOV UR46, UR18 ;  /* 0x00000012002e7c82 */ /* 0x000fd20008000000 */
.L_x_77:
[----:B--2---:R-:W-:Y:S01]  /*3a40*/  ULEA UR8, UR46, UR7, 0x3 ;  /* 0x000000072e087291 */ /* 0x004fe2000f8e18ff */
[----:B---3--:R-:W-:Y:S11]  /*3a50*/  @P2 BRA `(.L_x_75) ;  /* 0x00000000000c2947 */ /* 0x008ff60003800000 */
[----:B-1----:R-:W-:Y:S04]  /*3a60*/  SHF.L.U32 R4, R2, 0x1f, RZ ;  /* 0x0000001f02047819 */ /* 0x002fe800000006ff */
[----:B------:R-:W1:Y:S02]  /*3a70*/  SYNCS.PHASECHK.TRANS64.TRYWAIT P0, [UR8], R4 ;  /* 0x00000004ff0075a7 */ /* 0x000e640008001108 */
[----:B-1----:R-:W-:Y:S05]  /*3a80*/  @!P0 BRA `(.L_x_76) ;  /* 0x0000006000f88947 */ /* 0x002fea0003800000 */
.L_x_75:
[----:B------:R-:W-:Y:S01]  /*3a90*/  UISETP.NE.AND UP0, UPT, UR15, 0x1, UPT ;  /* 0x000000010f00788c */ /* 0x000fe2000bf05270 */
[----:B------:R-:W-:Y:S01]  /*3aa0*/  PLOP3.LUT P2, PT, PT, PT, PT, 0x80, 0x8 ;  /* 0x000000000008781c */ /* 0x000fe20003f4f070 */
[----:B------:R-:W-:Y:S02]  /*3ab0*/  UIADD3 UR18, UPT, UPT, UR46, 0x1, URZ ;  /* 0x000000012e127890 */ /* 0x000fe4000fffe0ff */
[----:B------:R-:W-:Y:S02]  /*3ac0*/  ULEA UR32, UR46, UR14, 0x9 ;  /* 0x0000000e2e207291 */ /* 0x000fe4000f8e48ff */
[----:B------:R-:W-:Y:S01]  /*3ad0*/  UISETP.NE.AND UP1, UPT, UR18, 0x8, UPT ;  /* 0x000000081200788c */ /* 0x000fe2000bf25270 */
[----:B------:R-:W-:Y:S01]  /*3ae0*/  PLOP3.LUT P0, PT, PT, PT, UP0, 0x80, 0x8 ;  /* 0x000000000008781c */ /* 0x000fe20003f0f008 */
[----:B------:R-:W-:Y:S02]  /*3af0*/  UIADD3 UR44, UPT, UPT, UR32, 0x2, URZ ;  /* 0x00000002202c7890 */ /* 0x000fe4000fffe0ff */
[----:B------:R-:W-:Y:S02]  /*3b00*/  USEL UR31, URZ, 0x1, UP1 ;  /* 0x00000001ff1f7887 */ /* 0x000fe40008800000 */
[----:B------:R-:W-:Y:S02]  /*3b10*/  USEL UR18, UR18, URZ, UP1 ;  /* 0x000000ff12127287 */ /* 0x000fe40008800000 */
[----:B------:R-:W-:Y:S02]  /*3b20*/  UIADD3 UR40, UPT, UPT, UR32, 0x4, URZ ;  /* 0x0000000420287890 */ /* 0x000fe4000fffe0ff */
[----:B------:R-:W-:Y:S01]  /*3b30*/  @UP0 ULEA UR30, UR18, UR7, 0x3 ;  /* 0x00000007121e0291 */ /* 0x000fe2000f8e18ff */
[----:B------:R-:W-:Y:S01]  /*3b40*/  LOP3.LUT R2, R2, UR31, RZ, 0x3c, !PT ;  /* 0x0000001f02027c12 */ /* 0x000fe2000f8e3cff */
[----:B------:R-:W-:Y:S02]  /*3b50*/  UIADD3 UR36, UPT, UPT, UR32, 0x6, URZ ;  /* 0x0000000620247890 */ /* 0x000fe4000fffe0ff */
[----:B------:R-:W-:Y:S01]  /*3b60*/  UIADD3 UR8, UPT, UPT, UR8, 0x40, URZ ;  /* 0x0000004008087890 */ /* 0x000fe2000fffe0ff */
[----:B-1----:R-:W-:Y:S01]  /*3b70*/  @P0 SHF.L.U32 R0, R2, 0x1f, RZ ;  /* 0x0000001f02000819 */ /* 0x002fe200000006ff */
[----:B------:R-:W-:Y:S02]  /*3b80*/  UIADD3 UR17, UPT, UPT, UR17, 0x1, URZ ;  /* 0x0000000111117890 */ /* 0x000fe4000fffe0ff */
[----:B------:R-:W-:Y:S01]  /*3b90*/  UIADD3 UR15, UPT, UPT, UR15, -0x1, URZ ;  /* 0xffffffff0f0f7890 */ /* 0x000fe2000fffe0ff */
[----:B------:R2:W3:Y:S01]  /*3ba0*/  @P0 SYNCS.PHASECHK.TRANS64.TRYWAIT P2, [UR30], R0 ;  /* 0x00000000ff0005a7 */ /* 0x0004e2000804111e */
[----:B------:R-:W-:Y:S02]  /*3bb0*/  ULEA UR30, UR46, UR13, 0xa ;  /* 0x0000000d2e1e7291 */ /* 0x000fe4000f8e50ff */
[----:B------:R-:W-:Y:S02]  /*3bc0*/  UISETP.NE.AND UP0, UPT, UR17, UR16, UPT ;  /* 0x000000101100728c */ /* 0x000fe4000bf05270 */
[----:B------:R-:W-:Y:S02]  /*3bd0*/  UIADD3 UR42, UPT, UPT, UR30, 0x2, URZ ;  /* 0x000000021e2a7890 */ /* 0x000fe4000fffe0ff */
[----:B------:R-:W-:Y:S02]  /*3be0*/  UIADD3 UR38, UPT, UPT, UR30, 0x4, URZ ;  /* 0x000000041e267890 */ /* 0x000fe4000fffe0ff */
[----:B------:R-:W-:Y:S01]  /*3bf0*/  UIADD3 UR34, UPT, UPT, UR30, 0x6, URZ ;  /* 0x000000061e227890 */ /* 0x000fe2000fffe0ff */
[----:B------:R-:W-:Y:S01]  /*3c00*/  UMOV UR33, 0x40004040 ;  /* 0x4000404000217882 */ /* 0x000fe20000000000 */
[----:B------:R-:W-:Y:S01]  /*3c10*/  UMOV UR31, 0x40004040 ;  /* 0x40004040001f7882 */ /* 0x000fe20000000000 */
[----:B------:R-:W-:Y:S01]  /*3c20*/  UMOV UR45, 0x40004040 ;  /* 0x40004040002d7882 */ /* 0x000fe20000000000 */
[----:B------:R2:W-:Y:S01]  /*3c30*/  UTCHMMA.2CTA gdesc[UR30], gdesc[UR32], tmem[UR10], tmem[UR28], idesc[UR29], UP3 ;  /* 0x00ff1c201e0075ea */ /* 0x0005e20009a0000a */
[----:B------:R-:W-:Y:S01]  /*3c40*/  UPLOP3.LUT UP3, UPT, UPT, UPT, UPT, 0x80, 0x8 ;  /* 0x000000000008789c */ /* 0x000fe20003f6f070 */
[----:B------:R-:W-:Y:S01]  /*3c50*/  UMOV UR43, 0x40004040 ;  /* 0x40004040002b7882 */ /* 0x000fe20000000000 */
[----:B------:R-:W-:Y:S01]  /*3c60*/  UMOV UR41, 0x40004040 ;  /* 0x4000404000297882 */ /* 0x000fe20000000000 */
[----:B------:R2:W-:Y:S01]  /*3c70*/  UTCHMMA.2CTA gdesc[UR42], gdesc[UR44], tmem[UR10], tmem[UR26], idesc[UR27], UPT ;  /* 0x00ff1a2c2a0075ea */ /* 0x0005e2000ba0000a */
[----:B------:R-:W-:Y:S01]  /*3c80*/  UMOV UR39, 0x40004040 ;  /* 0x4000404000277882 */ /* 0x000fe20000000000 */
[----:B------:R-:W-:Y:S01]  /*3c90*/  UMOV UR37, 0x40004040 ;  /* 0x4000404000257882 */ /* 0x000fe20000000000 */
[----:B------:R-:W-:Y:S01]  /*3ca0*/  UMOV UR35, 0x40004040 ;  /* 0x4000404000237882 */ /* 0x000fe20000000000 */
[----:B------:R2:W-:Y:S01]  /*3cb0*/  UTCHMMA.2CTA gdesc[UR38], gdesc[UR40], tmem[UR10], tmem[UR24], idesc[UR25], UPT ;  /* 0x00ff1828260075ea */ /* 0x0005e2000ba0000a */
[----:B------:R2:W-:Y:S01]  /*3cc0*/  UTCHMMA.2CTA gdesc[UR34], gdesc[UR36], tmem[UR10], tmem[UR22], idesc[UR23], UPT ;  /* 0x00ff1624220075ea */ /* 0x0005e2000ba0000a */
[----:B------:R2:W-:Y:S01]  /*3cd0*/  UTCBAR.2CTA.MULTICAST [UR8], URZ, UR12 ;  /* 0x000000ff080073e9 */ /* 0x0005e2000820080c */
[----:B------:R-:W-:Y:S01]  /*3ce0*/  UMOV UR46, UR18 ;  /* 0x00000012002e7c82 */ /* 0x000fe20008000000 */
[----:B------:R-:W-:Y:S05]  /*3cf0*/  BRA.U UP0, `(.L_x_77) ;  /* 0xfffffffd00507547 */ /* 0x000fea000b83ffff */
.L_x_74:
[----:B------:R-:W-:Y:S01]  /*3d00*/  UIADD3 UR9, UPT, UPT, UR9, 0xf0, URZ ;  /* 0x000000f009097890 */ /* 0x000fe2000fffe0ff */
[----:B------:R-:W-:-:S08]  /*3d10*/  UMOV UR17, UR16 ;  /* 0x0000001000117c82 */ /* 0x000fd00008000000 */
[----:B------:R4:W-:Y:S01]  /*3d20*/  UTCBAR.2CTA.MULTICAST [UR9], URZ, UR11 ;  /* 0x000000ff090073e9 */ /* 0x0009e2000820080b */
[----:B------:R-:W-:Y:S02]  /*3d30*/  NOP ;  /* 0x0000000000007918 */ /* 0x000fe40000000000 */
.L_x_72:
[----:B------:R-:W-:Y:S01]  /*3d40*/  UIADD3 UR19, UPT, UPT, UR19, 0x1, URZ ;  /* 0x0000000113137890 */ /* 0x000fe2000fffe0ff */
[----:B------:R-:W-:-:S03]  /*3d50*/  ISETP.NE.AND P0, PT, R8, 0x2, PT ;  /* 0x000000020800780c */ /* 0x000fc60003f05270 */
[----:B------:R-:W-:Y:S01]  /*3d60*/  UISETP.NE.AND UP0, UPT, UR19, 0x4, UPT ;  /* 0x000000041300788c */ /* 0x000fe2000bf05270 */
[----:B-12---:R-:W-:Y:S02]  /*3d70*/  SEL R0, RZ, 0x1, P0 ;  /* 0x00000001ff007807 */ /* 0x006fe40000000000 */
[----:B------:R-:W-:Y:S01]  /*3d80*/  SEL R8, R8, RZ, P0 ;  /* 0x000000ff08087207 */ /* 0x000fe20000000000 */
[----:B------:R-:W-:Y:S01]  /*3d90*/  USEL UR8, URZ, 0x1, UP0 ;  /* 0x00000001ff087887 */ /* 0x000fe20008000000 */
[----:B------:R-:W-:Y:S01]  /*3da0*/  LOP3.LUT R3, R3, R0, RZ, 0x3c, !PT ;  /* 0x0000000003037212 */ /* 0x000fe200078e3cff */
[----:B------:R-:W-:-:S04]  /*3db0*/  USEL UR19, UR19, URZ, UP0 ;  /* 0x000000ff13137287 */ /* 0x000fc80008000000 */
[----:B------:R-:W-:Y:S01]  /*3dc0*/  LOP3.LUT R9, R9, UR8, RZ, 0x3c, !PT ;  /* 0x0000000809097c12 */ /* 0x000fe2000f8e3cff */
[----:B------:R-:W-:Y:S07]  /*3dd0*/  @P1 BRA `(.L_x_78) ;  /* 0xfffffff800881947 */ /* 0x000fee000383ffff */
[----:B------:R-:W1:Y:S01]  /*3de0*/  S2UR UR6, SR_CgaCtaId ;  /* 0x00000000000679c3 */ /* 0x000e620000008800 */
[----:B------:R-:W-:Y:S01]  /*3df0*/  ELECT P0, URZ, PT ;  /* 0x0000000000ff782f */ /* 0x000fe20003800000 */
[----:B------:R-:W-:Y:S01]  /*3e00*/  HFMA2 R0, -RZ, RZ, 0, 5.9604644775390625e-08 ;  /* 0x00000001ff007431 */ /* 0x000fe200000001ff */
[----:B------:R-:W-:-:S05]  /*3e10*/  UMOV UR8, 0x40 ;  /* 0x0000004000087882 */ /* 0x000fca0000000000 */
[----:B------:R-:W-:Y:S01]  /*3e20*/  UVIRTCOUNT.DEALLOC.SMPOOL 0x80 ;  /* 0x000000800000784c */ /* 0x000fe20000000000 */
[----:B------:R-:W-:Y:S02]  /*3e30*/  UISETP.NE.AND UP0, UPT, UR5, URZ, UPT ;  /* 0x000000ff0500728c */ /* 0x000fe4000bf05270 */
[----:B-1----:R-:W-:-:S09]  /*3e40*/  ULEA UR6, UR6, UR8, 0x18 ;  /* 0x0000000806067291 */ /* 0x002fd2000f8ec0ff */
[----:B------:R1:W-:Y:S01]  /*3e50*/  @P0 STS.U8 [UR6+0x1c], R0 ;  /* 0x00001c00ff000988 */ /* 0x0003e20008000006 */
[----:B------:R-:W-:Y:S05]  /*3e60*/  BRA.U UP0, `(.L_x_79) ;  /* 0x0000000100a07547 */ /* 0x000fea000b800000 */
[----:B------:R-:W-:Y:S01]  /*3e70*/  UIADD3 UR5, UPT, UPT, UR7, 0x110, URZ ;  /* 0x0000011007057890 */ /* 0x000fe2000fffe0ff */
[----:B------:R-:W-:-:S03]  /*3e80*/  SHF.L.U32 R2, R9, 0x1f, RZ ;  /* 0x0000001f09027819 */ /* 0x000fc600000006ff */
[----:B------:R-:W-:-:S09]  /*3e90*/  ULEA UR8, UR19, UR5, 0x3 ;  /* 0x0000000513087291 */ /* 0x000fd2000f8e18ff */
[----:B------:R-:W2:Y:S02]  /*3ea0*/  SYNCS.PHASECHK.TRANS64.TRYWAIT P0, [UR8], R2 ;  /* 0x00000002ff0075a7 */ /* 0x000ea40008001108 */
[----:B--2---:R-:W-:Y:S05]  /*3eb0*/  @!P0 BRA `(.L_x_80) ;  /* 0x0000006000048947 */ /* 0x004fea0003800000 */
.L_x_184:
[----:B----4-:R-:W-:-:S04]  /*3ec0*/  UIADD3 UR9, UPT, UPT, UR19, 0x1, URZ ;  /* 0x0000000113097890 */ /* 0x010fc8000fffe0ff */
        /* <DEDUP_REMOVED lines=8> */
.L_x_186:
        /* <DEDUP_REMOVED lines=9> */
.L_x_188:
[----:B------:R-:W-:-:S04]  /*3fe0*/  UIADD3 UR9, UPT, UPT, UR9, 0x1, URZ ;  /* 0x0000000109097890 */ /* 0x000fc8000fffe0ff */
[----:B------:R-:W-:-:S04]  /*3ff0*/  UISETP.NE.AND UP1, UPT, UR9, 0x4, UPT ;  /* 0x000000040900788c */ /* 0x000fc8000bf25270 */
[----:B------:R-:W-:Y:S02]  /*4000*/  USEL UR8, URZ, 0x1, UP1 ;  /* 0x00000001ff087887 */ /* 0x000fe40008800000 */
[----:B------:R-:W-:-:S04]  /*4010*/  USEL UR9, UR9, URZ, UP1 ;  /* 0x000000ff09097287 */ /* 0x000fc80008800000 */
[----:B------:R-:W-:Y:S01]  /*4020*/  ULEA UR9, UR9, UR5, 0x3 ;  /* 0x0000000509097291 */ /* 0x000fe2000f8e18ff */
[----:B------:R-:W-:-:S04]  /*4030*/  LOP3.LUT R2, R2, UR8, RZ, 0x3c, !PT ;  /* 0x0000000802027c12 */ /* 0x000fc8000f8e3cff */
[----:B------:R-:W-:Y:S01]  /*4040*/  SHF.L.U32 R2, R2, 0x1f, RZ ;  /* 0x0000001f02027819 */ /* 0x000fe200000006ff */
[----:B-1----:R-:W-:-:S04]  /*4050*/  IMAD.U32 R0, RZ, RZ, UR9 ;  /* 0x00000009ff007e24 */ /* 0x002fc8000f8e00ff */
[----:B------:R1:W2:Y:S03]  /*4060*/  SYNCS.PHASECHK.TRANS64.TRYWAIT P0, [R0+URZ], R2 ;  /* 0x00000002000075a7 */ /* 0x0002a600080011ff */
[----:B--2---:R-:W-:Y:S05]  /*4070*/  @!P0 NANOSLEEP.SYNCS 0x989680 ;  /* 0x009896800000895d */ /* 0x004fea0003900000 */
[----:B------:R-:W2:Y:S02]  /*4080*/  @!P0 SYNCS.PHASECHK.TRANS64 P0, [R0+URZ], R2 ;  /* 0x00000002000085a7 */ /* 0x000ea400080010ff */
[----:B--2---:R-:W-:Y:S05]  /*4090*/  @P0 BRA `(.L_x_83) ;  /* 0x0000000000200947 */ /* 0x004fea0003800000 */
.L_x_84:
[----:B--2---:R2:W4:Y:S02]  /*40a0*/  SYNCS.PHASECHK.TRANS64.TRYWAIT P0, [R0+URZ], R2 ;  /* 0x00000002000075a7 */ /* 0x00452400080011ff */
[----:B----4-:R-:W-:Y:S05]  /*40b0*/  @!P0 NANOSLEEP.SYNCS 0x989680 ;  /* 0x009896800000895d */ /* 0x010fea0003900000 */
[----:B------:R-:W4:Y:S02]  /*40c0*/  @!P0 SYNCS.PHASECHK.TRANS64 P0, [R0+URZ], R2 ;  /* 0x00000002000085a7 */ /* 0x000f2400080010ff */
[----:B----4-:R-:W-:Y:S05]  /*40d0*/  @!P0 BRA `(.L_x_84) ;  /* 0xfffffffc00f08947 */ /* 0x010fea000383ffff */
[----:B------:R-:W-:Y:S05]  /*40e0*/  BRA `(.L_x_83) ;  /* 0x00000000000c7947 */ /* 0x000fea0003800000 */
.L_x_79:
[----:B------:R-:W-:-:S04]  /*40f0*/  UIADD3 UR5, UPT, UPT, UR7, 0x150, URZ ;  /* 0x0000015007057890 */ /* 0x000fc8000fffe0ff */
[----:B------:R-:W-:-:S09]  /*4100*/  UPRMT UR5, UR4, 0x654, UR5 ;  /* 0x0000065404057896 */ /* 0x000fd20008000005 */
[----:B------:R-:W-:Y:S03]  /*4110*/  SYNCS.ARRIVE.TRANS64.RED.A1T0 RZ, [UR5], RZ ;  /* 0x000000ffffff79a7 */ /* 0x000fe60008100405 */
.L_x_83:
[----:B-12---:R-:W-:Y:S01]  /*4120*/  SHF.L.U32 R2, RZ, 0x1f, RZ ;  /* 0x0000001fff027819 */ /* 0x006fe200000006ff */
[----:B------:R-:W-:Y:S01]  /*4130*/  UIADD3 UR5, UPT, UPT, UR7, 0x150, URZ ;  /* 0x0000015007057890 */ /* 0x000fe2000fffe0ff */
[----:B------:R-:W-:Y:S02]  /*4140*/  PLOP3.LUT P0, PT, PT, PT, UP0, 0x80, 0x8 ;  /* 0x000000000008781c */ /* 0x000fe40003f0f008 */
[----:B------:R-:W1:Y:S02]  /*4150*/  SYNCS.PHASECHK.TRANS64.TRYWAIT P1, [UR7+0x150], R2 ;  /* 0x00015002ff0075a7 */ /* 0x000e640008021107 */
[----:B-1----:R-:W-:Y:S09]  /*4160*/  @!P1 BRA `(.L_x_85) ;  /* 0x0000005c00a09947 */ /* 0x002ff20003800000 */
.L_x_190:
[----:B------:R-:W-:Y:S01]  /*4170*/  @!UP0 UPRMT UR5, UR4, 0x654, UR5 ;  /* 0x0000065404058896 */ /* 0x000fe20008000005 */
[----:B------:R-:W-:Y:S02]  /*4180*/  UMOV UR8, 0xffff ;  /* 0x0000ffff00087882 */ /* 0x000fe40000000000 */
[----:B------:R-:W-:-:S06]  /*4190*/  UMOV UR4, 0x1 ;  /* 0x0000000100047882 */ /* 0x000fcc0000000000 */
[----:B------:R-:W-:Y:S01]  /*41a0*/  @!P0 SYNCS.ARRIVE.TRANS64.RED.A1T0 RZ, [UR5], RZ ;  /* 0x000000ffffff89a7 */ /* 0x000fe20008100405 */
[----:B------:R-:W-:Y:S01]  /*41b0*/  NOP ;  /* 0x0000000000007918 */ /* 0x000fe20000000000 */
[----:B-1----:R-:W1:Y:S01]  /*41c0*/  LDS R0, [UR6+0x14] ;  /* 0x00001406ff007984 */ /* 0x002e620008000800 */
[----:B------:R-:W-:-:S04]  /*41d0*/  ULOP3.LUT UR5, UR21, 0xffff, URZ, 0xc0, !UPT ;  /* 0x0000ffff15057892 */ /* 0x000fc8000f8ec0ff */
[----:B------:R-:W-:-:S04]  /*41e0*/  USHF.R.U32.HI UR5, URZ, 0x5, UR5 ;  /* 0x00000005ff057899 */ /* 0x000fc80008011605 */
[----:B------:R-:W-:Y:S02]  /*41f0*/  USHF.L.U32 UR8, UR8, UR5, URZ ;  /* 0x0000000508087299 */ /* 0x000fe400080006ff */
[----:B------:R-:W-:-:S04]  /*4200*/  USHF.L.U32 UR4, UR4, UR5, URZ ;  /* 0x0000000504047299 */ /* 0x000fc800080006ff */
[----:B-1----:R-:W-:-:S04]  /*4210*/  LOP3.LUT R0, R0, UR8, RZ, 0xc0, !PT ;  /* 0x0000000800007c12 */ /* 0x002fc8000f8ec0ff */
[----:B------:R-:W-:-:S13]  /*4220*/  ISETP.NE.AND P0, PT, R0, UR8, PT ;  /* 0x0000000800007c0c */ /* 0x000fda000bf05270 */
[----:B------:R-:W-:Y:S05]  /*4230*/  @P0 BRA `(.L_x_86) ;  /* 0x0000000000580947 */ /* 0x000fea0003800000 */
[----:B------:R-:W1:Y:S02]  /*4240*/  LDS R0, [UR6+0x18] ;  /* 0x00001806ff007984 */ /* 0x000e640008000800 */
[----:B-1----:R-:W-:-:S04]  /*4250*/  LOP3.LUT R0, R0, UR4, RZ, 0xc0, !PT ;  /* 0x0000000400007c12 */ /* 0x002fc8000f8ec0ff */
[----:B------:R-:W-:-:S13]  /*4260*/  ISETP.NE.AND P0, PT, R0, UR4, PT ;  /* 0x0000000400007c0c */ /* 0x000fda000bf05270 */
[----:B------:R-:W-:Y:S05]  /*4270*/  @P0 BRA `(.L_x_87) ;  /* 0x00000000003c0947 */ /* 0x000fea0003800000 */
[----:B------:R-:W1:Y:S01]  /*4280*/  S2R R2, SR_LANEID ;  /* 0x0000000000027919 */ /* 0x000e620000000000 */
[----:B------:R-:W-:Y:S01]  /*4290*/  ULOP3.LUT UR8, URZ, UR8, URZ, 0x33, !UPT ;  /* 0x00000008ff087292 */ /* 0x000fe2000f8e33ff */
[----:B------:R-:W-:Y:S02]  /*42a0*/  VOTEU.ANY UR7, UPT, PT ;  /* 0x0000000000077886 */ /* 0x000fe400038e0100 */
[----:B------:R-:W-:-:S03]  /*42b0*/  UFLO.U32 UR7, UR7 ;  /* 0x00000007000772bd */ /* 0x000fc600080e0000 */
[----:B------:R-:W-:-:S04]  /*42c0*/  IMAD.U32 R0, RZ, RZ, UR8 ;  /* 0x00000008ff007e24 */ /* 0x000fc8000f8e00ff */
[----:B------:R2:W3:Y:S02]  /*42d0*/  REDUX UR5, R0 ;  /* 0x00000000000573c4 */ /* 0x0004e40000000000 */
[----:B------:R1:W-:Y:S02]  /*42e0*/  UTCATOMSWS.AND URZ, UR8 ;  /* 0x0000000800ff79e3 */ /* 0x0003e40008000000 */
[----:B-1----:R-:W-:Y:S02]  /*42f0*/  ISETP.EQ.U32.AND P0, PT, R2, UR7, PT ;  /* 0x0000000702007c0c */ /* 0x002fe4000bf02070 */
[----:B--2---:R-:W-:Y:S02]  /*4300*/  LOP3.LUT R0, RZ, UR4, RZ, 0x33, !PT ;  /* 0x00000004ff007c12 */ /* 0x004fe4000f8e33ff */
[----:B---3--:R-:W-:Y:S02]  /*4310*/  MOV R2, UR5 ;  /* 0x0000000500027c02 */ /* 0x008fe40008000f00 */
[----:B------:R-:W1:Y:S07]  /*4320*/  REDUX UR4, R0 ;  /* 0x00000000000473c4 */ /* 0x000e6e0000000000 */
[----:B------:R2:W-:Y:S01]  /*4330*/  @P0 ATOMS.AND RZ, [UR6+0x14], R2 ;  /* 0x00001402ffff098c */ /* 0x0005e2000a800006 */
[----:B-1----:R-:W-:-:S05]  /*4340*/  IMAD.U32 R0, RZ, RZ, UR4 ;  /* 0x00000004ff007e24 */ /* 0x002fca000f8e00ff */
[----:B------:R2:W-:Y:S01]  /*4350*/  @P0 ATOMS.AND RZ, [UR6+0x18], R0 ;  /* 0x00001800ffff098c */ /* 0x0005e2000a800006 */
[----:B------:R-:W-:Y:S05]  /*4360*/  BRA `(.L_x_88) ;  /* 0x0000000000147947 */ /* 0x000fea0003800000 */
.L_x_87:
[----:B------:R-:W-:Y:S02]  /*4370*/  MOV R2, 0x4390 ;  /* 0x0000439000027802 */ /* 0x000fe40000000f00 */
[----:B---345:R-:W-:Y:S05]  /*4380*/  CALL.REL.NOINC `($__internal_0_$__cuda_sm10x_tcgen05_guardrail_trap_col_being_dealloced_not_returned_by_alloc) ;  /* 0x0000006000807944 */ /* 0x038fea0003c00000 */
[----:B------:R-:W-:Y:S05]  /*4390*/  BRA `(.L_x_88) ;  /* 0x0000000000087947 */ /* 0x000fea0003800000 */
.L_x_86:
[----:B------:R-:W-:Y:S02]  /*43a0*/  MOV R2, 0x43c0 ;  /* 0x000043c000027802 */ /* 0x000fe40000000f00 */
[----:B---345:R-:W-:Y:S05]  /*43b0*/  CALL.REL.NOINC `($__internal_2_$__cuda_sm10x_tcgen05_guardrail_trap_unallocated_columns_being_dealloced) ;  /* 0x00000060008c7944 */ /* 0x038fea0003c00000 */
.L_x_88:
[----:B------:R-:W-:Y:S01]  /*43c0*/  NOP ;  /* 0x0000000000007918 */ /* 0x000fe20000000000 */
[----:B----4-:R-:W-:Y:S05]  /*43d0*/  EXIT ;  /* 0x000000000000794d */ /* 0x010fea0003800000 */
.L_x_59:
[----:B------:R-:W-:-:S09]  /*43e0*/  UISETP.NE.OR UP5, UPT, UR10, 0x3, !UP5 ;  /* 0x000000030a00788c */ /* 0x000fd2000efa5670 */
[----:B------:R-:W-:Y:S05]  /*43f0*/  BRA.U UP5, `(.L_x_89) ;  /* 0x0000001105087547 */ /* 0x000fea000b800000 */
[----:B------:R-:W1:Y:S01]  /*4400*/  LDC R0, c[0x0][0xb30] ;  /* 0x0002cc00ff007b82 */ /* 0x000e620000000800 */
[----:B------:R-:W2:Y:S01]  /*4410*/  LDCU.64 UR8, c[0x0][0x888] ;  /* 0x00011100ff0877ac */ /* 0x000ea20008000a00 */
[----:B------:R-:W-:Y:S02]  /*4420*/  HFMA2 R27, -RZ, RZ, 0, 0 ;  /* 0x00000000ff1b7431 */ /* 0x000fe400000001ff */
[----:B------:R-:W-:Y:S01]  /*4430*/  IMAD.MOV.U32 R29, RZ, RZ, 0x1 ;  /* 0x00000001ff1d7424 */ /* 0x000fe200078e00ff */
[----:B------:R-:W-:Y:S01]  /*4440*/  MOV R25, 0x2000 ;  /* 0x0000200000197802 */ /* 0x000fe20000000f00 */
[----:B------:R-:W3:Y:S01]  /*4450*/  LDCU.64 UR4, c[0x0][0x890] ;  /* 0x00011200ff0477ac */ /* 0x000ee20008000a00 */
[----:B------:R-:W-:Y:S01]  /*4460*/  IMAD.MOV.U32 R28, RZ, RZ, RZ ;  /* 0x000000ffff1c7224 */ /* 0x000fe200078e00ff */
[----:B------:R-:W4:Y:S01]  /*4470*/  LDC R24, c[0x0][0x370] ;  /* 0x0000dc00ff187b82 */ /* 0x000f220000000800 */
[----:B------:R-:W-:Y:S01]  /*4480*/  UMOV UR7, 0x400 ;  /* 0x0000040000077882 */ /* 0x000fe20000000000 */
[----:B------:R-:W-:-:S02]  /*4490*/  UPLOP3.LUT UP1, UPT, UPT, UPT, UPT, 0x40, 0x4 ;  /* 0x000000000004789c */ /* 0x000fc40003f2e870 */
[----:B------:R-:W-:-:S04]  /*44a0*/  ULEA UR7, UR37, UR7, 0x18 ;  /* 0x0000000725077291 */ /* 0x000fc8000f8ec0ff */
[----:B------:R-:W4:Y:S01]  /*44b0*/  LDC R3, c[0x0][0xb0c] ;  /* 0x0002c300ff037b82 */ /* 0x000f220000000800 */
[----:B------:R-:W-:Y:S02]  /*44c0*/  UIADD3 UR13, UPT, UPT, UR7, 0x98, URZ ;  /* 0x00000098070d7890 */ /* 0x000fe4000fffe0ff */
[----:B--2---:R-:W-:Y:S02]  /*44d0*/  UISETP.NE.U32.AND UP2, UPT, UR8, URZ, UPT ;  /* 0x000000ff0800728c */ /* 0x004fe4000bf45070 */
[----:B------:R-:W-:Y:S02]  /*44e0*/  UIADD3 UR33, UPT, UPT, UR7, 0x80, URZ ;  /* 0x0000008007217890 */ /* 0x000fe4000fffe0ff */
[----:B---3--:R-:W-:Y:S01]  /*44f0*/  UISETP.NE.U32.AND UP3, UPT, UR4, URZ, UPT ;  /* 0x000000ff0400728c */ /* 0x008fe2000bf65070 */
[----:B------:R-:W2:Y:S01]  /*4500*/  LDC R18, c[0x0][0xb20] ;  /* 0x0002c800ff127b82 */ /* 0x000ea20000000800 */
[----:B-1----:R-:W-:Y:S01]  /*4510*/  ISETP.NE.AND P1, PT, R0, 0x1, PT ;  /* 0x000000010000780c */ /* 0x002fe20003f25270 */
[----:B------:R-:W-:-:S02]  /*4520*/  UISETP.NE.AND.EX UP2, UPT, UR9, URZ, UPT, UP2 ;  /* 0x000000ff0900728c */ /* 0x000fc4000bf45320 */
[----:B------:R-:W-:Y:S02]  /*4530*/  UIADD3 UR25, UPT, UPT, UR7, 0x88, URZ ;  /* 0x0000008807197890 */ /* 0x000fe4000fffe0ff */
[----:B------:R-:W-:Y:S02]  /*4540*/  UIADD3 UR17, UPT, UPT, UR7, 0x90, URZ ;  /* 0x0000009007117890 */ /* 0x000fe4000fffe0ff */
[----:B------:R-:W1:Y:S01]  /*4550*/  LDC.64 R30, c[0x0][0x348] ;  /* 0x0000d200ff1e7b82 */ /* 0x000e620000000a00 */
[----:B------:R-:W-:Y:S02]  /*4560*/  UPRMT UR13, UR37, 0x654, UR13 ;  /* 0x00000654250d7896 */ /* 0x000fe4000800000d */
[----:B------:R-:W-:-:S05]  /*4570*/  UISETP.NE.AND.EX UP3, UPT, UR5, URZ, UPT, UP3 ;  /* 0x000000ff0500728c */ /* 0x000fca000bf65330 */
[----:B------:R-:W3:Y:S08]  /*4580*/  LDC.64 R16, c[0x0][0xb10] ;  /* 0x0002c400ff107b82 */ /* 0x000ef00000000a00 */
[----:B------:R-:W1:Y:S08]  /*4590*/  LDC.64 R6, c[0x0][0xb18] ;  /* 0x0002c600ff067b82 */ /* 0x000e700000000a00 */
[----:B------:R-:W1:Y:S08]  /*45a0*/  LDC.64 R4, c[0x0][0xb28] ;  /* 0x0002ca00ff047b82 */ /* 0x000e700000000a00 */
[----:B--2-4-:R-:W1:Y:S02]  /*45b0*/  LDC R19, c[0x0][0x374] ;  /* 0x0000dd00ff137b82 */ /* 0x014e640000000800 */
.L_x_100:
[C---:B------:R-:W-:Y:S02]  /*45c0*/  LEA R0, R28.reuse, UR7, 0x3 ;  /* 0x000000071c007c11 */ /* 0x040fe4000f8e18ff */
[----:B------:R-:W-:Y:S02]  /*45d0*/  SHF.L.U32 R2, R27, 0x1f, RZ ;  /* 0x0000001f1b027819 */ /* 0x000fe400000006ff */
[----:B------:R-:W-:Y:S02]  /*45e0*/  LEA R20, R28, UR7, 0x4 ;  /* 0x000000071c147c11 */ /* 0x000fe4000f8e20ff */
[----:B--2---:R-:W2:Y:S02]  /*45f0*/  SYNCS.PHASECHK.TRANS64.TRYWAIT P0, [R0+URZ+0xd0], R2 ;  /* 0x0000d002000075a7 */ /* 0x004ea400080011ff */
[----:B--2---:R-:W-:Y:S05]  /*4600*/  @!P0 BRA `(.L_x_90) ;  /* 0x0000005800908947 */ /* 0x004fea0003800000 */
.L_x_191:
[----:B------:R-:W-:Y:S01]  /*4610*/  ISETP.GE.AND P0, PT, R40, 0x1, PT ;  /* 0x000000012800780c */ /* 0x000fe20003f06270 */
[----:B------:R-:W4:Y:S01]  /*4620*/  LDS.128 R20, [R20+0x160] ;  /* 0x0001600014147984 */ /* 0x000f220000000c00 */
[----:B--2---:R-:W-:Y:S01]  /*4630*/  VIADD R0, R0, 0xe0 ;  /* 0x000000e000007836 */ /* 0x004fe20000000000 */
[----:B------:R-:W-:Y:S01]  /*4640*/  @!PT LDS RZ, [RZ] ;  /* 0x00000000fffff984 */ /* 0x000fe20000000800 */
[----:B------:R-:W-:Y:S01]  /*4650*/  @!PT LDS RZ, [RZ] ;  /* 0x00000000fffff984 */ /* 0x000fe20000000800 */
[----:B------:R-:W-:Y:S01]  /*4660*/  @!PT LDS RZ, [RZ] ;  /* 0x00000000fffff984 */ /* 0x000fe20000000800 */
[----:B------:R-:W-:Y:S01]  /*4670*/  @!PT LDS RZ, [RZ] ;  /* 0x00000000fffff984 */ /* 0x000fe20000000800 */
[----:B------:R2:W-:Y:S06]  /*4680*/  MEMBAR.ALL.CTA ;  /* 0x0000000000007992 */ /* 0x0005ec0000008000 */
[----:B--2---:R-:W2:Y:S01]  /*4690*/  FENCE.VIEW.ASYNC.S ;  /* 0x00000000000073c6 */ /* 0x004ea20000000000 */
[----:B------:R-:W-:Y:S04]  /*46a0*/  PRMT R0, RZ, 0x654, R0 ;  /* 0x00000654ff007816 */ /* 0x000fe80000000000 */
[----:B--2---:R2:W-:Y:S01]  /*46b0*/  SYNCS.ARRIVE.TRANS64.RED.A1T0 RZ, [R0+URZ], RZ ;  /* 0x000000ff00ff79a7 */ /* 0x0045e200081004ff */
[----:B----4-:R-:W-:Y:S11]  /*46c0*/  LOP3.LUT P3, RZ, R22, 0x1, RZ, 0xc0, !PT ;  /* 0x0000000116ff7812 */ /* 0x010ff6000786c0ff */
[----:B------:R-:W-:Y:S02]  /*46d0*/  @!UPT UIADD3 URZ, UPT, UPT, URZ, URZ, URZ ;  /* 0x000000fffffff290 */ /* 0x000fe4000fffe0ff */
[----:B------:R-:W-:Y:S02]  /*46e0*/  @P3 MOV R11, R20 ;  /* 0x00000014000b3202 */ /* 0x000fe40000000f00 */
[----:B------:R-:W-:Y:S01]  /*46f0*/  @P3 LOP3.LUT R10, R21, 0xffff, RZ, 0xc0, !PT ;  /* 0x0000ffff150a3812 */ /* 0x000fe200078ec0ff */
[----:B--2---:R-:W-:Y:S06]  /*4700*/  @!P0 BRA `(.L_x_91) ;  /* 0x0000000000a48947 */ /* 0x004fec0003800000 */
[-C--:B-1----:R-:W-:Y:S01]  /*4710*/  IMAD.HI.U32 R0, R19, R7.reuse, RZ ;  /* 0x0000000713007227 */ /* 0x082fe200078e00ff */
[----:B------:R-:W-:Y:S02]  /*4720*/  ISETP.NE.AND P0, PT, R6, 0x1, PT ;  /* 0x000000010600780c */ /* 0x000fe40003f05270 */
[----:B------:R-:W-:Y:S01]  /*4730*/  ISETP.NE.AND P2, PT, R40, 0x1, PT ;  /* 0x000000012800780c */ /* 0x000fe20003f45270 */
[----:B---3--:R-:W-:Y:S01]  /*4740*/  IMAD.HI.U32 R9, R24, R16, RZ ;  /* 0x0000001018097227 */ /* 0x008fe200078e00ff */
[----:B------:R-:W-:Y:S02]  /*4750*/  SHF.R.U32.HI R0, RZ, R18, R0 ;  /* 0x00000012ff007219 */ /* 0x000fe40000011600 */
[----:B------:R-:W-:Y:S01]  /*4760*/  ISETP.NE.AND P4, PT, R3, 0x1, PT ;  /* 0x000000010300780c */ /* 0x000fe20003f85270 */
[----:B------:R-:W-:Y:S01]  /*4770*/  IMAD.HI.U32 R13, R10, R7, RZ ;  /* 0x000000070a0d7227 */ /* 0x000fe200078e00ff */
[----:B------:R-:W-:Y:S02]  /*4780*/  SHF.R.U32.HI R9, RZ, R17, R9 ;  /* 0x00000011ff097219 */ /* 0x000fe40000011609 */
[----:B------:R-:W-:Y:S01]  /*4790*/  SEL R0, R19, R0, !P0 ;  /* 0x0000000013007207 */ /* 0x000fe20004000000 */
[----:B------:R-:W-:Y:S01]  /*47a0*/  IMAD.HI.U32 R12, R11, R16, RZ ;  /* 0x000000100b0c7227 */ /* 0x000fe200078e00ff */
[----:B------:R-:W-:Y:S03]  /*47b0*/  SEL R9, R24, R9, !P4 ;  /* 0x0000000918097207 */ /* 0x000fe60006000000 */
[-C--:B------:R-:W-:Y:S01]  /*47c0*/  IMAD.HI.U32 R8, R0, R4.reuse, RZ ;  /* 0x0000000400087227 */ /* 0x080fe200078e00ff */
[----:B------:R-:W-:Y:S03]  /*47d0*/  SHF.R.U32.HI R12, RZ, R17, R12 ;  /* 0x00000011ff0c7219 */ /* 0x000fe6000001160c */
[----:B------:R-:W-:Y:S01]  /*47e0*/  IMAD.HI.U32 R2, R9, R4, RZ ;  /* 0x0000000409027227 */ /* 0x000fe200078e00ff */
[-C--:B------:R-:W-:Y:S02]  /*47f0*/  @P2 SHF.R.U32.HI R0, RZ, R5.reuse, R8 ;  /* 0x00000005ff002219 */ /* 0x080fe40000011608 */
[----:B------:R-:W-:Y:S02]  /*4800*/  SHF.R.U32.HI R8, RZ, R18, R13 ;  /* 0x00000012ff087219 */ /* 0x000fe4000001160d */
[----:B------:R-:W-:Y:S01]  /*4810*/  @P2 SHF.R.U32.HI R9, RZ, R5, R2 ;  /* 0x00000005ff092219 */ /* 0x000fe20000011602 */
[----:B------:R-:W-:Y:S01]  /*4820*/  IMAD R0, R40, R0, RZ ;  /* 0x0000000028007224 */ /* 0x000fe200078e02ff */
[----:B------:R-:W-:Y:S02]  /*4830*/  SEL R8, R10, R8, !P0 ;  /* 0x000000080a087207 */ /* 0x000fe40004000000 */
[----:B------:R-:W-:Y:S01]  /*4840*/  SEL R2, R11, R12, !P4 ;  /* 0x0000000c0b027207 */ /* 0x000fe20006000000 */
[----:B------:R-:W-:Y:S01]  /*4850*/  IMAD R12, R40, R9, RZ ;  /* 0x00000009280c7224 */ /* 0x000fe200078e02ff */
[C---:B------:R-:W-:Y:S01]  /*4860*/  ISETP.GE.AND P0, PT, R8.reuse, R0, PT ;  /* 0x000000000800720c */ /* 0x040fe20003f06270 */
[----:B------:R-:W-:Y:S03]  /*4870*/  IMAD.HI.U32 R0, R8, R4, RZ ;  /* 0x0000000408007227 */ /* 0x000fe600078e00ff */
[----:B------:R-:W-:Y:S02]  /*4880*/  ISETP.GE.OR P0, PT, R2, R12, P0 ;  /* 0x0000000c0200720c */ /* 0x000fe40000706670 */
[-C--:B------:R-:W-:Y:S04]  /*4890*/  SHF.R.U32.HI R0, RZ, R5.reuse, R0 ;  /* 0x00000005ff007219 */ /* 0x080fe80000011600 */
[----:B------:R-:W-:Y:S05]  /*48a0*/  SEL R13, R8, R0, !P2 ;  /* 0x00000000080d7207 */ /* 0x000fea0005000000 */
[----:B------:R-:W-:Y:S02]  /*48b0*/  IMAD.MOV R12, RZ, RZ, -R13 ;  /* 0x000000ffff0c7224 */ /* 0x000fe400078e0a0d */
[----:B------:R-:W-:Y:S04]  /*48c0*/  @!P0 IMAD.HI.U32 R0, R2, R4, RZ ;  /* 0x0000000402008227 */ /* 0x000fe800078e00ff */
[----:B------:R-:W-:Y:S01]  /*48d0*/  IMAD R12, R40, R12, R8 ;  /* 0x0000000c280c7224 */ /* 0x000fe200078e0208 */
[----:B------:R-:W-:Y:S04]  /*48e0*/  @!P0 SHF.R.U32.HI R0, RZ, R5, R0 ;  /* 0x00000005ff008219 */ /* 0x000fe80000011600 */
[----:B------:R-:W-:Y:S04]  /*48f0*/  @!P0 SEL R0, R2, R0, !P2 ;  /* 0x0000000002008207 */ /* 0x000fe80005000000 */
[----:B------:R-:W-:Y:S01]  /*4900*/  @!P0 IADD3 R13, PT, PT, R13, -R0, RZ ;  /* 0x800000000d0d8210 */ /* 0x000fe20007ffe0ff */
[----:B------:R-:W-:Y:S01]  /*4910*/  @!P0 IMAD R0, R9, R12, R0 ;  /* 0x0000000c09008224 */ /* 0x000fe200078e0200 */
[----:B------:R-:W-:Y:S01]  /*4920*/  IADD3 R9, PT, PT, -R8, RZ, RZ ;  /* 0x000000ff08097210 */ /* 0x000fe20007ffe1ff */
[--C-:B------:R-:W-:Y:S02]  /*4930*/  IMAD.MOV R12, RZ, RZ, -R2.reuse ;  /* 0x000000ffff0c7224 */ /* 0x100fe400078e0a02 */
[----:B------:R-:W-:Y:S02]  /*4940*/  @!P0 IMAD R8, R13, R40, R2 ;  /* 0x000000280d088224 */ /* 0x000fe400078e0202 */
[----:B------:R-:W-:Y:S02]  /*4950*/  @!P0 IMAD.MOV.U32 R2, RZ, RZ, R0 ;  /* 0x000000ffff028224 */ /* 0x000fe400078e0000 */
[----:B------:R-:W-:Y:S02]  /*4960*/  IMAD R11, R3, R12, R11 ;  /* 0x0000000c030b7224 */ /* 0x000fe400078e020b */
[----:B------:R-:W-:Y:S02]  /*4970*/  IMAD R10, R6, R9, R10 ;  /* 0x00000009060a7224 */ /* 0x000fe400078e020a */
[----:B------:R-:W-:Y:S02]  /*4980*/  IMAD R11, R2, R3, R11 ;  /* 0x00000003020b7224 */ /* 0x000fe400078e020b */
[----:B------:R-:W-:Y:S02]  /*4990*/  IMAD R10, R8, R6, R10 ;  /* 0x00000006080a7224 */ /* 0x000fe400078e020a */
.L_x_91:
[----:B------:R-:W-:Y:S05]  /*49a0*/  BRA.U UP1, `(.L_x_92) ;  /* 0x0000000101107547 */ /* 0x000fea000b800000 */
[----:B------:R-:W-:Y:S04]  /*49b0*/  MOV R2, UR6 ;  /* 0x0000000600027c02 */ /* 0x000fe80008000f00 */
[----:B------:R-:W-:Y:S04]  /*49c0*/  SHF.L.U32 R2, R2, 0x1f, RZ ;  /* 0x0000001f02027819 */ /* 0x000fe800000006ff */
[----:B------:R-:W2:Y:S02]  /*49d0*/  SYNCS.PHASECHK.TRANS64.TRYWAIT P0, [UR7+0xc8], R2 ;  /* 0x0000c802ff0075a7 */ /* 0x000ea40008001107 */
[----:B--2---:R-:W-:Y:S05]  /*49e0*/  @!P0 BRA `(.L_x_93) ;  /* 0x0000005400ac8947 */ /* 0x004fea0003800000 */
.L_x_92:
[----:B------:R-:W-:Y:S02]  /*49f0*/  R2UR UR35, R14 ;  /* 0x000000000e2372ca */ /* 0x000fe400000e0000 */
[----:B------:R-:W-:Y:S02]  /*4a00*/  R2UR UR34, R15 ;  /* 0x000000000f2272ca */ /* 0x000fe400000e0000 */
[----:B------:R-:W-:Y:S02]  /*4a10*/  ISETP.NE.U32.AND P2, PT, RZ, UR4, PT ;  /* 0x00000004ff007c0c */ /* 0x000fe4000bf45070 */
[----:B------:R-:W-:Y:S02]  /*4a20*/  SHF.L.U32 R14, R29, 0x1f, RZ ;  /* 0x0000001f1d0e7819 */ /* 0x000fe400000006ff */
[----:B------:R-:W-:Y:S05]  /*4a30*/  ISETP.NE.AND.EX P2, PT, RZ, UR5, PT, P2 ;  /* 0x00000005ff007c0c */ /* 0x000fea000bf45320 */
[----:B------:R-:W-:Y:S02]  /*4a40*/  USHF.L.U32 UR35, UR35, 0x7, URZ ;  /* 0x0000000723237899 */ /* 0x000fe400080006ff */
[----:B------:R-:W-:Y:S01]  /*4a50*/  USHF.L.U32 UR34, UR34, 0x7, URZ ;  /* 0x0000000722227899 */ /* 0x000fe200080006ff */
[----:B------:R-:W-:Y:S11]  /*4a60*/  BRA.U !UP3, `(.L_x_94) ;  /* 0x000000010b347547 */ /* 0x000ff6000b800000 */
[----:B------:R-:W-:Y:S01]  /*4a70*/  UPLOP3.LUT UP0, UPT, UPT, UPT, UP2, 0x80, 0x8 ;  /* 0x000000000008789c */ /* 0x000fe20003f0f020 */
[----:B--2---:R-:W-:Y:S02]  /*4a80*/  HFMA2 R0, -RZ, RZ, 0, 5.9604644775390625e-08 ;  /* 0x00000001ff007431 */ /* 0x004fe400000001ff */
[----:B------:R-:W-:Y:S03]  /*4a90*/  IMAD.MOV.U32 R92, RZ, RZ, 0x1 ;  /* 0x00000001ff5c7424 */ /* 0x000fe600078e00ff */
[----:B------:R-:W-:Y:S05]  /*4aa0*/  PLOP3.LUT P0, PT, PT, PT, UP0, 0x80, 0x8 ;  /* 0x000000000008781c */ /* 0x000fea0003f0f008 */
[----:B------:R-:W2:Y:S01]  /*4ab0*/  @UP0 LDCU.64 UR10, c[0x0][0x888] ;  /* 0x00011100ff0a07ac */ /* 0x000ea20008000a00 */
[----:B------:R-:W-:Y:S07]  /*4ac0*/  @UP0 UIMAD UR8, UR36, UR4, URZ ;  /* 0x00000004240802a4 */ /* 0x000fee000f8e02ff */
[----:B------:R-:W-:Y:S01]  /*4ad0*/  @!P0 PRMT R92, R0, 0x7610, R92 ;  /* 0x00007610005c8816 */ /* 0x000fe2000000005c */
[----:B--2---:R-:W-:Y:S03]  /*4ae0*/  @UP0 UIMAD.WIDE UR10, UR8, 0x4, UR10 ;  /* 0x00000004080a08a5 */ /* 0x004fe6000f8e020a */
[----:B------:R-:W2:Y:S03]  /*4af0*/  @!UP0 LDCU UR8, c[0x0][0x880] ;  /* 0x00011000ff0887ac */ /* 0x000ea60008000800 */
[----:B------:R-:W-:Y:S01]  /*4b00*/  IMAD.U32 R8, RZ, RZ, UR10 ;  /* 0x0000000aff087e24 */ /* 0x000fe2000f8e00ff */
[----:B------:R-:W-:Y:S05]  /*4b10*/  MOV R9, UR11 ;  /* 0x0000000b00097c02 */ /* 0x000fea0008000f00 */
[----:B-----5:R4:W5:Y:S02]  /*4b20*/  @P0 LDG.E R49, desc[UR46][R8.64] ;  /* 0x0000002e08310981 */ /* 0x020964000c1e1900 */
[----:B--2-4-:R-:W-:Y:S07]  /*4b30*/  @!P0 IMAD.U32 R49, RZ, RZ, UR8 ;  /* 0x00000008ff318e24 */ /* 0x014fee000f8e00ff */
.L_x_94:
[----:B-----5:R-:W-:Y:S01]  /*4b40*/  @!P2 FSETP.EQ.AND P0, PT, R49, RZ, PT ;  /* 0x000000ff3100a20b */ /* 0x020fe20003f02000 */
[----:B------:R-:W-:Y:S01]  /*4b50*/  @!UPT UIADD3 URZ, UPT, UPT, URZ, URZ, URZ ;  /* 0x000000fffffff290 */ /* 0x000fe2000fffe0ff */
[----:B------:R-:W-:Y:S11]  /*4b60*/  @!P2 BRA `(.L_x_95) ;  /* 0x000000000014a947 */ /* 0x000ff60003800000 */
[----:B------:R-:W-:Y:S02]  /*4b70*/  LOP3.LUT P2, RZ, R92, 0xff, RZ, 0xc0, !PT ;  /* 0x000000ff5cff7812 */ /* 0x000fe4000784c0ff */
[----:B------:R-:W-:Y:S04]  /*4b80*/  PLOP3.LUT P0, PT, PT, PT, UP0, 0x80, 0x8 ;  /* 0x000000000008781c */ /* 0x000fe80003f0f008 */
[----:B------:R-:W-:Y:S07]  /*4b90*/  PLOP3.LUT P0, PT, P0, PT, PT, 0x8, 0x80 ;  /* 0x000000000080781c */ /* 0x000fee000070e170 */
[----:B------:R-:W-:Y:S11]  /*4ba0*/  @P2 FSETP.EQ.AND P0, PT, R49, RZ, PT ;  /* 0x000000ff3100220b */ /* 0x000ff60003f02000 */
[----:B------:R-:W-:Y:S02]  /*4bb0*/  @!UPT UIADD3 URZ, UPT, UPT, URZ, URZ, URZ ;  /* 0x000000fffffff290 */ /* 0x000fe4000fffe0ff */
.L_x_95:
[----:B------:R-:W4:Y:S01]  /*4bc0*/  SYNCS.PHASECHK.TRANS64.TRYWAIT P2, [UR7+0xa0], R14 ;  /* 0x0000a00eff0075a7 */ /* 0x000f220008041107 */
[----:B------:R-:W-:Y:S04]  /*4bd0*/  ELECT P4, URZ, PT ;  /* 0x0000000000ff782f */ /* 0x000fe80003880000 */
[----:B------:R-:W-:Y:S11]  /*4be0*/  PLOP3.LUT P4, PT, P0, P4, PT, 0xf2, 0x2f ;  /* 0x00000000002f781c */ /* 0x000ff60000789e72 */
[----:B------:R-:W-:Y:S02]  /*4bf0*/  @!UPT UIADD3 URZ, UPT, UPT, URZ, URZ, URZ ;  /* 0x000000fffffff290 */ /* 0x000fe4000fffe0ff */
[----:B-1----:R-:W-:Y:S05]  /*4c00*/  @!P4 IADD3 R8, P0, PT, R30, 0x580, RZ ;  /* 0x000005801e08c810 */ /* 0x002fea0007f1e0ff */
[----:B--2---:R-:W-:Y:S01]  /*4c10*/  @!P4 IMAD.X R2, RZ, RZ, R31, P0 ;  /* 0x000000ffff02c224 */ /* 0x004fe200000e061f */
[----:B----4-:R-:W-:Y:S07]  /*4c20*/  @!P2 BRA `(.L_x_96) ;  /* 0x000000540034a947 */ /* 0x010fee0003800000 */
.L_x_194:
[----:B------:R-:W-:Y:S01]  /*4c30*/  @!P4 R2UR UR8, R2 ;  /* 0x000000000208c2ca */ /* 0x000fe200000e0000 */
[----:B------:R-:W-:Y:S01]  /*4c40*/  VOTEU.ALL UP1, P4 ;  /* 0x0000000000ff7886 */ /* 0x000fe20002020000 */
[----:B------:R-:W-:Y:S01]  /*4c50*/  @!P4 R2UR UR9, R8 ;  /* 0x000000000809c2ca */ /* 0x000fe200000e0000 */
[----:B-1----:R-:W-:Y:S01]  /*4c60*/  @!P4 IMAD.MOV.U32 R0, RZ, RZ, 0x2000 ;  /* 0x00002000ff00c424 */ /* 0x002fe200078e00ff */
[----:B------:R-:W-:Y:S01]  /*4c70*/  UMOV UR10, 0x0 ;  /* 0x00000000000a7882 */ /* 0x000fe20000000000 */
[----:B------:R-:W-:Y:S01]  /*4c80*/  UMOV UR11, 0x10000000 ;  /* 0x10000000000b7882 */ /* 0x000fe20000000000 */
[----:B------:R-:W-:Y:S01]  /*4c90*/  @!UP1 UIADD3 UR32, UPT, UPT, UR7, 0x200, URZ ;  /* 0x0000020007209890 */ /* 0x000fe2000fffe0ff */
[----:B------:R-:W-:Y:S06]  /*4ca0*/  VOTEU.ALL UP1, P4 ;  /* 0x0000000000ff7886 */ /* 0x000fec0002020000 */
[----:B------:R-:W-:Y:S01]  /*4cb0*/  IMAD.U32 R9, RZ, RZ, UR8 ;  /* 0x00000008ff097e24 */ /* 0x000fe2000f8e00ff */
[----:B------:R-:W-:Y:S01]  /*4cc0*/  UPRMT UR8, UR37, 0x654, UR33 ;  /* 0x0000065425087896 */ /* 0x000fe20008000021 */
[----:B------:R-:W-:Y:S03]  /*4cd0*/  IMAD.U32 R8, RZ, RZ, UR9 ;  /* 0x00000009ff087e24 */ /* 0x000fe6000f8e00ff */
[----:B------:R-:W-:Y:S02]  /*4ce0*/  @!P4 R2UR UR15, R9 ;  /* 0x00000000090fc2ca */ /* 0x000fe400000e0000 */
[----:B------:R-:W-:Y:S02]  /*4cf0*/  @!P4 R2UR UR14, R8 ;  /* 0x00000000080ec2ca */ /* 0x000fe400000e0000 */
[----:B------:R-:W-:Y:S05]  /*4d00*/  @!P4 IADD3 R8, P0, PT, R30, 0x580, RZ ;  /* 0x000005801e08c810 */ /* 0x000fea0007f1e0ff */
[----:B------:R-:W-:Y:S06]  /*4d10*/  @!P4 IMAD.X R2, RZ, RZ, R31, P0 ;  /* 0x000000ffff02c224 */ /* 0x000fec00000e061f */
[----:B------:R1:W-:Y:S01]  /*4d20*/  @!UP1 UTMALDG.3D [UR32], [UR14], desc[UR10] ;  /* 0x00000a200e0095b4 */ /* 0x0003e20008011000 */
[----:B------:R1:W-:Y:S01]  /*4d30*/  @!P4 SYNCS.ARRIVE.TRANS64.RED.A0TR RZ, [UR7+0x80], R0 ;  /* 0x00008000ffffc9a7 */ /* 0x0003e20008300407 */
[----:B------:R-:W-:Y:S01]  /*4d40*/  SYNCS.ARRIVE.TRANS64.RED.A1T0 RZ, [UR8], RZ ;  /* 0x000000ffffff79a7 */ /* 0x000fe20008100408 */
[----:B------:R-:W2:Y:S02]  /*4d50*/  SYNCS.PHASECHK.TRANS64.TRYWAIT P2, [UR7+0xa8], R14 ;  /* 0x0000a80eff0075a7 */ /* 0x000ea40008041107 */
[----:B-12---:R-:W-:Y:S05]  /*4d60*/  @!P2 BRA `(.L_x_97) ;  /* 0x0000005000fca947 */ /* 0x006fea0003800000 */
.L_x_196:
[----:B------:R-:W-:Y:S01]  /*4d70*/  @!P4 R2UR UR8, R2 ;  /* 0x000000000208c2ca */ /* 0x000fe200000e0000 */
[----:B------:R-:W-:Y:S01]  /*4d80*/  VOTEU.ALL UP1, P4 ;  /* 0x0000000000ff7886 */ /* 0x000fe20002020000 */
[----:B------:R-:W-:Y:S01]  /*4d90*/  @!P4 R2UR UR9, R8 ;  /* 0x000000000809c2ca */ /* 0x000fe200000e0000 */
[----:B-1----:R-:W-:Y:S01]  /*4da0*/  @!P4 IMAD.MOV.U32 R0, RZ, RZ, 0x2000 ;  /* 0x00002000ff00c424 */ /* 0x002fe200078e00ff */
[----:B------:R-:W-:Y:S01]  /*4db0*/  UMOV UR10, 0x0 ;  /* 0x00000000000a7882 */ /* 0x000fe20000000000 */
[----:B------:R-:W-:Y:S01]  /*4dc0*/  UMOV UR11, 0x10000000 ;  /* 0x10000000000b7882 */ /* 0x000fe20000000000 */
[----:B------:R-:W-:Y:S02]  /*4dd0*/  @!UP1 UIADD3 UR26, UPT, UPT, UR34, 0x20, URZ ;  /* 0x00000020221a9890 */ /* 0x000fe4000fffe0ff */
[----:B------:R-:W-:Y:S01]  /*4de0*/  @!UP1 UIADD3 UR24, UPT, UPT, UR7, 0x2200, URZ ;  /* 0x0000220007189890 */ /* 0x000fe2000fffe0ff */
[----:B------:R-:W-:Y:S01]  /*4df0*/  VOTEU.ALL UP1, P4 ;  /* 0x0000000000ff7886 */ /* 0x000fe20002020000 */
[----:B------:R-:W-:Y:S01]  /*4e00*/  UMOV UR27, UR35 ;  /* 0x00000023001b7c82 */ /* 0x000fe20008000000 */
[----:B------:R-:W-:Y:S02]  /*4e10*/  UMOV UR28, UR36 ;  /* 0x00000024001c7c82 */ /* 0x000fe40008000000 */
        /* <DEDUP_REMOVED lines=12> */
.L_x_198:
[----:B------:R-:W2:Y:S01]  /*4ee0*/  LDC.64 R12, c[0x0][0xb18] ;  /* 0x0002c600ff0c7b82 */ /* 0x000ea20000000a00 */
[----:B------:R-:W-:Y:S01]  /*4ef0*/  @!P4 R2UR UR8, R2 ;  /* 0x000000000208c2ca */ /* 0x000fe200000e0000 */
[----:B------:R-:W-:Y:S01]  /*4f00*/  VOTEU.ALL UP1, P4 ;  /* 0x0000000000ff7886 */ /* 0x000fe20002020000 */
[----:B------:R-:W-:Y:S01]  /*4f10*/  @!P4 R2UR UR9, R8 ;  /* 0x000000000809c2ca */ /* 0x000fe200000e0000 */
[----:B-1----:R-:W-:Y:S01]  /*4f20*/  @!P4 IMAD.MOV.U32 R0, RZ, RZ, 0x2000 ;  /* 0x00002000ff00c424 */ /* 0x002fe200078e00ff */
[----:B------:R-:W-:Y:S03]  /*4f30*/  UMOV UR10, 0x0 ;  /* 0x00000000000a7882 */ /* 0x000fe60000000000 */
[----:B------:R-:W1:Y:S01]  /*4f40*/  @!P1 LDC R2, c[0x0][0xb0c] ;  /* 0x0002c300ff029b82 */ /* 0x000e620000000800 */
[----:B------:R-:W-:Y:S01]  /*4f50*/  @!UP1 UIADD3 UR18, UPT, UPT, UR34, 0x40, URZ ;  /* 0x0000004022129890 */ /* 0x000fe2000fffe0ff */
[----:B------:R-:W-:Y:S01]  /*4f60*/  @P3 SHF.R.U32.HI R26, RZ, 0x10, R21 ;  /* 0x00000010ff1a3819 */ /* 0x000fe20000011615 */
[----:B------:R-:W-:Y:S01]  /*4f70*/  @!UP1 UIADD3 UR16, UPT, UPT, UR7, 0x4200, URZ ;  /* 0x0000420007109890 */ /* 0x000fe2000fffe0ff */
[----:B------:R-:W-:Y:S01]  /*4f80*/  VIADD R28, R28, 0x1 ;  /* 0x000000011c1c7836 */ /* 0x000fe20000000000 */
[----:B------:R-:W-:Y:S01]  /*4f90*/  VOTEU.ALL UP1, P4 ;  /* 0x0000000000ff7886 */ /* 0x000fe20002020000 */
[----:B------:R-:W-:Y:S01]  /*4fa0*/  UMOV UR11, 0x10000000 ;  /* 0x10000000000b7882 */ /* 0x000fe20000000000 */
[----:B------:R-:W-:Y:S01]  /*4fb0*/  UMOV UR19, UR35 ;  /* 0x0000002300137c82 */ /* 0x000fe20008000000 */
[----:B------:R-:W-:Y:S01]  /*4fc0*/  IMAD.U32 R9, RZ, RZ, UR8 ;  /* 0x00000008ff097e24 */ /* 0x000fe2000f8e00ff */
[----:B------:R-:W-:Y:S01]  /*4fd0*/  UMOV UR20, UR36 ;  /* 0x0000002400147c82 */ /* 0x000fe20008000000 */
[----:B------:R-:W-:Y:S01]  /*4fe0*/  IMAD.U32 R8, RZ, RZ, UR9 ;  /* 0x00000009ff087e24 */ /* 0x000fe2000f8e00ff */
[----:B------:R-:W-:Y:S02]  /*4ff0*/  UPRMT UR8, UR37, 0x654, UR17 ;  /* 0x0000065425087896 */ /* 0x000fe40008000011 */
[----:B------:R-:W-:Y:S02]  /*5000*/  @!P4 R2UR UR15, R9 ;  /* 0x00000000090fc2ca */ /* 0x000fe400000e0000 */
[----:B------:R-:W-:Y:S02]  /*5010*/  @!P4 R2UR UR14, R8 ;  /* 0x00000000080ec2ca */ /* 0x000fe400000e0000 */
[----:B------:R-:W4:Y:S11]  /*5020*/  LDC.64 R8, c[0x0][0xb10] ;  /* 0x0002c400ff087b82 */ /* 0x000f360000000a00 */
[----:B------:R1:W-:Y:S01]  /*5030*/  @!UP1 UTMALDG.3D [UR16], [UR14], desc[UR10] ;  /* 0x00000a100e0095b4 */ /* 0x0003e20008011000 */
[----:B------:R5:W-:Y:S01]  /*5040*/  @!P4 SYNCS.ARRIVE.TRANS64.RED.A0TR RZ, [UR7+0x90], R0 ;  /* 0x00009000ffffc9a7 */ /* 0x000be20008300407 */
[C---:B----4-:R-:W-:Y:S01]  /*5050*/  @!P1 IMAD.HI.U32 R8, R11.reuse, R8, RZ ;  /* 0x000000080b089227 */ /* 0x050fe200078e00ff */
[----:B--2---:R-:W-:Y:S02]  /*5060*/  @!P1 ISETP.NE.AND P0, PT, R12, 0x1, PT ;  /* 0x000000010c00980c */ /* 0x004fe40003f05270 */
[----:B-1----:R-:W-:Y:S01]  /*5070*/  @!P1 ISETP.NE.AND P2, PT, R2, 0x1, PT ;  /* 0x000000010200980c */ /* 0x002fe20003f45270 */
[----:B------:R-:W-:Y:S01]  /*5080*/  SYNCS.ARRIVE.TRANS64.RED.A1T0 RZ, [UR8], RZ ;  /* 0x000000ffffff79a7 */ /* 0x000fe20008100408 */
[C---:B------:R-:W-:Y:S01]  /*5090*/  @!P1 IMAD.HI.U32 R13, R10.reuse, R13, RZ ;  /* 0x0000000d0a0d9227 */ /* 0x040fe200078e00ff */
[----:B------:R-:W-:Y:S04]  /*50a0*/  @!P1 SHF.R.U32.HI R8, RZ, R9, R8 ;  /* 0x00000009ff089219 */ /* 0x000fe80000011608 */
[----:B------:R-:W-:Y:S01]  /*50b0*/  @!P1 SEL R8, R11, R8, !P2 ;  /* 0x000000080b089207 */ /* 0x000fe20005000000 */
[----:B------:R-:W1:Y:S01]  /*50c0*/  SYNCS.PHASECHK.TRANS64.TRYWAIT P5, [UR7+0xb8], R14 ;  /* 0x0000b80eff0075a7 */ /* 0x000e6200080a1107 */
[----:B-----5:R-:W2:Y:S02]  /*50d0*/  @!P1 LDC R0, c[0x0][0xb20] ;  /* 0x0002c800ff009b82 */ /* 0x020ea40000000800 */
[----:B--2---:R-:W-:Y:S04]  /*50e0*/  @!P1 SHF.R.U32.HI R0, RZ, R0, R13 ;  /* 0x00000000ff009219 */ /* 0x004fe8000001160d */
[----:B------:R-:W-:Y:S05]  /*50f0*/  @!P1 SEL R9, R10, R0, !P0 ;  /* 0x000000000a099207 */ /* 0x000fea0004000000 */
[----:B------:R-:W-:Y:S02]  /*5100*/  @!P1 IMAD.IADD R0, R9, 0x1, -R8 ;  /* 0x0000000109009824 */ /* 0x000fe400078e0a08 */
[----:B------:R-:W-:Y:S02]  /*5110*/  @!P1 IMAD.IADD R8, R8, 0x1, -R9 ;  /* 0x0000000108089824 */ /* 0x000fe400078e0a09 */
[----:B------:R-:W-:Y:S02]  /*5120*/  @!P1 IMAD R11, R0, R2, R11 ;  /* 0x00000002000b9224 */ /* 0x000fe400078e020b */
[----:B------:R-:W-:Y:S01]  /*5130*/  @!P1 IMAD R10, R8, R12, R10 ;  /* 0x0000000c080a9224 */ /* 0x000fe200078e020a */
[----:B-1----:R-:W-:Y:S06]  /*5140*/  @!P5 BRA `(.L_x_99) ;  /* 0x000000500034d947 */ /* 0x002fec0003800000 */
.L_x_200:
[----:B------:R-:W-:Y:S01]  /*5150*/  @!P4 IADD3 R2, P0, PT, R30, 0x580, RZ ;  /* 0x000005801e02c810 */ /* 0x000fe20007f1e0ff */
[----:B------:R-:W-:Y:S01]  /*5160*/  VOTEU.ALL UP1, P4 ;  /* 0x0000000000ff7886 */ /* 0x000fe20002020000 */
[----:B------:R-:W-:Y:S01]  /*5170*/  UMOV UR18, 0x0 ;  /* 0x0000000000127882 */ /* 0x000fe20000000000 */
[----:B------:R-:W-:Y:S01]  /*5180*/  UMOV UR19, 0x10000000 ;  /* 0x1000000000137882 */ /* 0x000fe20000000000 */
[----:B------:R-:W-:Y:S01]  /*5190*/  @!P4 R2UR UR9, R2 ;  /* 0x000000000209c2ca */ /* 0x000fe200000e0000 */
[----:B-1----:R-:W-:Y:S01]  /*51a0*/  @!P4 IMAD.X R0, RZ, RZ, R31, P0 ;  /* 0x000000ffff00c224 */ /* 0x002fe200000e061f */
[----:B------:R-:W-:Y:S01]  /*51b0*/  @!UP1 UIADD3 UR10, UPT, UPT, UR34, 0x60, URZ ;  /* 0x00000060220a9890 */ /* 0x000fe2000fffe0ff */
[----:B------:R-:W-:Y:S01]  /*51c0*/  ISETP.NE.AND P0, PT, R28, 0x2, PT ;  /* 0x000000021c00780c */ /* 0x000fe20003f05270 */
[----:B------:R-:W-:Y:S01]  /*51d0*/  UMOV UR11, UR35 ;  /* 0x00000023000b7c82 */ /* 0x000fe20008000000 */
[----:B------:R-:W-:Y:S01]  /*51e0*/  UMOV UR12, UR36 ;  /* 0x00000024000c7c82 */ /* 0x000fe20008000000 */
[----:B------:R-:W-:Y:S01]  /*51f0*/  @!P4 R2UR UR8, R0 ;  /* 0x000000000008c2ca */ /* 0x000fe200000e0000 */
[----:B------:R-:W-:Y:S01]  /*5200*/  IMAD.IADD R15, R10, 0x1, R90 ;  /* 0x000000010a0f7824 */ /* 0x000fe200078e025a */
[----:B------:R-:W-:Y:S01]  /*5210*/  @P3 R2UR UR36, R26 ;  /* 0x000000001a2432ca */ /* 0x000fe200000e0000 */
[----:B------:R-:W-:Y:S01]  /*5220*/  IMAD.IADD R14, R11, 0x1, R91 ;  /* 0x000000010b0e7824 */ /* 0x000fe200078e025b */
[----:B------:R-:W-:Y:S02]  /*5230*/  SEL R0, RZ, 0x1, P0 ;  /* 0x00000001ff007807 */ /* 0x000fe40000000000 */
[----:B------:R-:W-:Y:S01]  /*5240*/  LOP3.LUT R29, R29, 0x1, RZ, 0x3c, !PT ;  /* 0x000000011d1d7812 */ /* 0x000fe200078e3cff */
[----:B------:R-:W-:Y:S01]  /*5250*/  IMAD.U32 R8, RZ, RZ, UR9 ;  /* 0x00000009ff087e24 */ /* 0x000fe2000f8e00ff */
[----:B------:R-:W-:Y:S01]  /*5260*/  @!UP1 UIADD3 UR9, UPT, UPT, UR7, 0x98, URZ ;  /* 0x0000009807099890 */ /* 0x000fe2000fffe0ff */
[----:B------:R-:W-:Y:S02]  /*5270*/  LOP3.LUT R27, R27, R0, RZ, 0x3c, !PT ;  /* 0x000000001b1b7212 */ /* 0x000fe400078e3cff */
[----:B------:R-:W-:Y:S02]  /*5280*/  SEL R28, R28, RZ, P0 ;  /* 0x000000ff1c1c7207 */ /* 0x000fe40000000000 */
[----:B------:R-:W-:Y:S01]  /*5290*/  IMAD.U32 R9, RZ, RZ, UR8 ;  /* 0x00000008ff097e24 */ /* 0x000fe2000f8e00ff */
[----:B------:R-:W-:Y:S01]  /*52a0*/  @!P4 R2UR UR14, R8 ;  /* 0x00000000080ec2ca */ /* 0x000fe200000e0000 */
[----:B------:R-:W-:Y:S01]  /*52b0*/  @!UP1 UIADD3 UR8, UPT, UPT, UR7, 0x6200, URZ ;  /* 0x0000620007089890 */ /* 0x000fe2000fffe0ff */
[----:B------:R-:W-:Y:S02]  /*52c0*/  VOTEU.ALL UP1, P4 ;  /* 0x0000000000ff7886 */ /* 0x000fe40002020000 */
[----:B------:R-:W-:Y:S11]  /*52d0*/  @!P4 R2UR UR15, R9 ;  /* 0x00000000090fc2ca */ /* 0x000ff600000e0000 */
[----:B------:R-:W-:Y:S02]  /*52e0*/  @!UPT UIADD3 URZ, UPT, UPT, URZ, URZ, URZ ;  /* 0x000000fffffff290 */ /* 0x000fe4000fffe0ff */
[----:B------:R2:W-:Y:S01]  /*52f0*/  @!UP1 UTMALDG.3D [UR8], [UR14], desc[UR18] ;  /* 0x000012080e0095b4 */ /* 0x0005e20008011000 */
[----:B------:R2:W-:Y:S01]  /*5300*/  @!P4 SYNCS.ARRIVE.TRANS64.RED.A0TR RZ, [UR7+0x98], R25 ;  /* 0x00009819ffffc9a7 */ /* 0x0005e20008300407 */
[----:B------:R-:W-:Y:S01]  /*5310*/  UPLOP3.LUT UP1, UPT, UPT, UPT, UPT, 0x80, 0x8 ;  /* 0x000000000008789c */ /* 0x000fe20003f2f070 */
[----:B------:R-:W-:Y:S01]  /*5320*/  SYNCS.ARRIVE.TRANS64.RED.A1T0 RZ, [UR13], RZ ;  /* 0x000000ffffff79a7 */ /* 0x000fe2000810040d */
[----:B------:R-:W-:Y:S09]  /*5330*/  @P3 BRA `(.L_x_100) ;  /* 0xfffffff000a03947 */ /* 0x000ff2000383ffff */
[----:B------:R-:W-:-:S04]  /*5340*/  SHF.L.U32 R2, R29, 0x1f, RZ ;  /* 0x0000001f1d027819 */ /* 0x000fc800000006ff */
[----:B------:R-:W1:Y:S02]  /*5350*/  SYNCS.PHASECHK.TRANS64.TRYWAIT P0, [UR7+0xa0], R2 ;  /* 0x0000a002ff0075a7 */ /* 0x000e640008001107 */
[----:B-1----:R-:W-:Y:S05]  /*5360*/  @!P0 BRA `(.L_x_101) ;  /* 0x0000004c00c48947 */ /* 0x002fea0003800000 */
.L_x_202:
[----:B------:R-:W4:Y:S02]  /*5370*/  SYNCS.PHASECHK.TRANS64.TRYWAIT P0, [UR7+0xa8], R2 ;  /* 0x0000a802ff0075a7 */ /* 0x000f240008001107 */
[----:B----4-:R-:W-:Y:S05]  /*5380*/  @!P0 BRA `(.L_x_102) ;  /* 0x0000004c00d48947 */ /* 0x010fea0003800000 */
.L_x_204:
[----:B------:R-:W4:Y:S02]  /*5390*/  SYNCS.PHASECHK.TRANS64.TRYWAIT P0, [UR7+0xb0], R2 ;  /* 0x0000b002ff0075a7 */ /* 0x000f240008001107 */
[----:B----4-:R-:W-:Y:S05]  /*53a0*/  @!P0 BRA `(.L_x_103) ;  /* 0x0000004c00e48947 */ /* 0x010fea0003800000 */
.L_x_206:
[----:B-1----:R-:W-:-:S07]  /*53b0*/  MOV R0, UR7 ;  /* 0x0000000700007c02 */ /* 0x002fce0008000f00 */
.L_x_104:
[----:B-1----:R-:W-:-:S04]  /*53c0*/  SHF.L.U32 R2, R29, 0x1f, RZ ;  /* 0x0000001f1d027819 */ /* 0x002fc800000006ff */
[----:B------:R1:W4:Y:S03]  /*53d0*/  SYNCS.PHASECHK.TRANS64.TRYWAIT P0, [R0+URZ+0xb8], R2 ;  /* 0x0000b802000075a7 */ /* 0x00032600080011ff */
[----:B----4-:R-:W-:Y:S05]  /*53e0*/  @!P0 NANOSLEEP.SYNCS 0x989680 ;  /* 0x009896800000895d */ /* 0x010fea0003900000 */
[----:B------:R-:W4:Y:S02]  /*53f0*/  @!P0 SYNCS.PHASECHK.TRANS64 P0, [R0+URZ+0xb8], R2 ;  /* 0x0000b802000085a7 */ /* 0x000f2400080010ff */
[----:B--2-4-:R-:W-:Y:S05]  /*5400*/  @P0 EXIT ;  /* 0x000000000000094d */ /* 0x014fea0003800000 */
[----:B------:R-:W-:Y:S05]  /*5410*/  BRA `(.L_x_104) ;  /* 0xfffffffc00e87947 */ /* 0x000fea000383ffff */
.L_x_89:
[----:B------:R-:W-:-:S06]  /*5420*/  UISETP.GE.AND UP1, UPT, UR10, 0x4, UPT ;  /* 0x000000040a00788c */ /* 0x000fcc000bf26270 */
[----:B------:R-:W-:-:S13]  /*5430*/  PLOP3.LUT P0, PT, PT, PT, UP1, 0x80, 0x8 ;  /* 0x000000000008781c */ /* 0x000fda0003f0f018 */
[----:B------:R-:W-:Y:S05]  /*5440*/  @!P0 EXIT ;  /* 0x000000000000894d */ /* 0x000fea0003800000 */
[----:B------:R-:W-:Y:S01]  /*5450*/  BAR.SYNC.DEFER_BLOCKING 0x6, 0xa0 ;  /* 0x0182800000007b1d */ /* 0x000fe20000010000 */
[C---:B------:R-:W-:Y:S01]  /*5460*/  IMAD.SHL.U32 R2, R105.reuse, 0x20, RZ ;  /* 0x0000002069027824 */ /* 0x040fe200078e00ff */
[C---:B------:R-:W-:Y:S01]  /*5470*/  SHF.L.U32 R46, R105.reuse, 0x10, RZ ;  /* 0x00000010692e7819 */ /* 0x040fe200000006ff */
[C---:B------:R-:W-:Y:S01]  /*5480*/  IMAD.SHL.U32 R104, R105.reuse, 0x4, RZ ;  /* 0x0000000469687824 */ /* 0x040fe200078e00ff */
[C---:B------:R-:W-:Y:S01]  /*5490*/  LOP3.LUT R106, R105.reuse, 0x60, RZ, 0xc0, !PT ;  /* 0x00000060696a7812 */ /* 0x040fe200078ec0ff */
[----:B------:R-:W-:Y:S01]  /*54a0*/  HFMA2 R101, -RZ, RZ, 0, 5.9604644775390625e-08 ;  /* 0x00000001ff657431 */ /* 0x000fe200000001ff */
[----:B------:R-:W-:Y:S02]  /*54b0*/  UMOV UR48, 0x400 ;  /* 0x0000040000307882 */ /* 0x000fe40000000000 */
[----:B------:R-:W1:Y:S01]  /*54c0*/  LDC R95, c[0x0][0x370] ;  /* 0x0000dc00ff5f7b82 */ /* 0x000e620000000800 */
[----:B------:R-:W-:Y:S01]  /*54d0*/  ULEA UR48, UR37, UR48, 0x18 ;  /* 0x0000003025307291 */ /* 0x000fe2000f8ec0ff */
[----:B------:R-:W-:Y:S01]  /*54e0*/  LOP3.LUT R3, R2, 0xc0, RZ, 0xc0, !PT ;  /* 0x000000c002037812 */ /* 0x000fe200078ec0ff */
[----:B------:R-:W-:Y:S01]  /*54f0*/  HFMA2 R99, -RZ, RZ, 0, 0 ;  /* 0x00000000ff637431 */ /* 0x000fe200000001ff */
[----:B------:R-:W-:Y:S01]  /*5500*/  LOP3.LUT R103, R105, 0x2, RZ, 0xc0, !PT ;  /* 0x0000000269677812 */ /* 0x000fe200078ec0ff */
[----:B------:R-:W-:Y:S01]  /*5510*/  UIADD3 UR4, UPT, UPT, UR48, 0x200, URZ ;  /* 0x0000020030047890 */ /* 0x000fe2000fffe0ff */
[----:B------:R-:W-:Y:S01]  /*5520*/  LOP3.LUT R104, R3, 0x18, R104, 0xf8, !PT ;  /* 0x0000001803687812 */ /* 0x000fe200078ef868 */
[----:B------:R-:W-:Y:S01]  /*5530*/  IMAD.MOV.U32 R45, RZ, RZ, RZ ;  /* 0x000000ffff2d7224 */ /* 0x000fe200078e00ff */
[----:B------:R-:W2:Y:S01]  /*5540*/  LDC R42, c[0x0][0xb0c] ;  /* 0x0002c300ff2a7b82 */ /* 0x000ea20000000800 */
[----:B------:R-:W-:Y:S01]  /*5550*/  LOP3.LUT R46, R46, 0x600000, RZ, 0xc0, !PT ;  /* 0x006000002e2e7812 */ /* 0x000fe200078ec0ff */
[----:B------:R-:W-:Y:S01]  /*5560*/  IMAD.MOV.U32 R109, RZ, RZ, RZ ;  /* 0x000000ffff6d7224 */ /* 0x000fe200078e00ff */
[----:B------:R-:W-:Y:S01]  /*5570*/  LOP3.LUT R104, R104, 0xf20, R2, 0xf8, !PT ;  /* 0x00000f2068687812 */ /* 0x000fe200078ef802 */
[----:B------:R-:W-:Y:S01]  /*5580*/  IMAD.U32 R97, RZ, RZ, UR4 ;  /* 0x00000004ff617e24 */ /* 0x000fe2000f8e00ff */
[----:B------:R-:W-:Y:S01]  /*5590*/  LOP3.LUT R105, R105, 0x4, RZ, 0xc0, !PT ;  /* 0x0000000469697812 */ /* 0x000fe200078ec0ff */
[----:B------:R-:W3:Y:S01]  /*55a0*/  LDCU.64 UR52, c[0x0][0x348] ;  /* 0x00006900ff3477ac */ /* 0x000ee20008000a00 */
[----:B------:R-:W-:Y:S01]  /*55b0*/  MOV R100, RZ ;  /* 0x000000ff00647202 */ /* 0x000fe20000000f00 */
[----:B------:R-:W4:Y:S01]  /*55c0*/  LDC R93, c[0x0][0xb20] ;  /* 0x0002c800ff5d7b82 */ /* 0x000f220000000800 */
[----:B------:R-:W3:Y:S01]  /*55d0*/  LDS R0, [UR48+0x180] ;  /* 0x00018030ff007984 */ /* 0x000ee20008000800 */
[----:B------:R-:W-:Y:S01]  /*55e0*/  IMAD R104, R104, 0x2, R97 ;  /* 0x0000000268687824 */ /* 0x000fe200078e0261 */
[----:B------:R-:W1:Y:S03]  /*55f0*/  LDCU.64 UR38, c[0x0][0x888] ;  /* 0x00011100ff2677ac */ /* 0x000e660008000a00 */
[--C-:B------:R-:W-:Y:S01]  /*5600*/  IMAD R103, R103, -0x10, R104.reuse ;  /* 0xfffffff067677824 */ /* 0x100fe200078e0268 */
[----:B------:R-:W1:Y:S01]  /*5610*/  LDCU.64 UR44, c[0x0][0x890] ;  /* 0x00011200ff2c77ac */ /* 0x000e620008000a00 */
[----:B------:R-:W1:Y:S01]  /*5620*/  LDC R41, c[0x0][0xb30] ;  /* 0x0002cc00ff297b82 */ /* 0x000e620000000800 */
[----:B------:R-:W-:Y:S01]  /*5630*/  IMAD R102, R105, -0x10, R104 ;  /* 0xfffffff069667824 */ /* 0x000fe200078e0268 */
[----:B------:R-:W-:Y:S01]  /*5640*/  UMOV UR49, URZ ;  /* 0x000000ff00317c82 */ /* 0x000fe20008000000 */
[----:B------:R-:W-:-:S05]  /*5650*/  UMOV UR51, URZ ;  /* 0x000000ff00337c82 */ /* 0x000fca0008000000 */
[----:B------:R-:W1:Y:S08]  /*5660*/  LDC.64 R88, c[0x0][0xb10] ;  /* 0x0002c400ff587b82 */ /* 0x000e700000000a00 */
[----:B------:R-:W1:Y:S08]  /*5670*/  LDC.64 R38, c[0x0][0xb18] ;  /* 0x0002c600ff267b82 */ /* 0x000e700000000a00 */
[----:B------:R-:W1:Y:S08]  /*5680*/  LDC.64 R36, c[0x0][0xb28] ;  /* 0x0002ca00ff247b82 */ /* 0x000e700000000a00 */
[----:B------:R-:W1:Y:S01]  /*5690*/  LDC.64 R86, c[0x0][0x8b0] ;  /* 0x00022c00ff567b82 */ /* 0x000e620000000a00 */
[----:B---3--:R-:W-:-:S07]  /*56a0*/  IMAD.IADD R46, R0, 0x1, R46 ;  /* 0x00000001002e7824 */ /* 0x008fce00078e022e */
[----:B------:R-:W3:Y:S08]  /*56b0*/  LDC.64 R84, c[0x0][0x8a8] ;  /* 0x00022a00ff547b82 */ /* 0x000ef00000000a00 */
[----:B--2-4-:R-:W1:Y:S02]  /*56c0*/  LDC R94, c[0x0][0x374] ;  /* 0x0000dd00ff5e7b82 */ /* 0x014e640000000800 */
.L_x_148:
[----:B------:R-:W-:Y:S02]  /*56d0*/  LEA R0, R109, UR48, 0x3 ;  /* 0x000000306d007c11 */ /* 0x000fe4000f8e18ff */
[----:B------:R-:W-:Y:S02]  /*56e0*/  SHF.L.U32 R2, R99, 0x1f, RZ ;  /* 0x0000001f63027819 */ /* 0x000fe400000006ff */
[----:B-1----:R-:W-:Y:S02]  /*56f0*/  LEA R16, R109, UR48, 0x4 ;  /* 0x000000306d107c11 */ /* 0x002fe4000f8e20ff */
[----:B------:R-:W2:Y:S02]  /*5700*/  SYNCS.PHASECHK.TRANS64.TRYWAIT P0, [R0+URZ+0xd0], R2 ;  /* 0x0000d002000075a7 */ /* 0x000ea400080011ff */
[----:B--23--:R-:W-:Y:S05]  /*5710*/  @!P0 BRA `(.L_x_105) ;  /* 0x0000004c00208947 */ /* 0x00cfea0003800000 */
.L_x_207:
[----:B------:R-:W4:Y:S01]  /*5720*/  LDC.64 R10, c[0x0][0xb10] ;  /* 0x0002c400ff0a7b82 */ /* 0x000f220000000a00 */
[----:B------:R-:W3:Y:S01]  /*5730*/  LDS.128 R16, [R16+0x160] ;  /* 0x0001600010107984 */ /* 0x000ee20000000c00 */
[----:B-1----:R-:W-:Y:S01]  /*5740*/  ISETP.NE.AND P1, PT, R41, 0x1, PT ;  /* 0x000000012900780c */ /* 0x002fe20003f25270 */
[----:B--2---:R-:W-:Y:S01]  /*5750*/  VIADD R0, R0, 0xe0 ;  /* 0x000000e000007836 */ /* 0x004fe20000000000 */
[----:B------:R-:W-:Y:S04]  /*5760*/  ISETP.GE.AND P0, PT, R40, 0x1, PT ;  /* 0x000000012800780c */ /* 0x000fe80003f06270 */
[----:B------:R-:W1:Y:S01]  /*5770*/  LDC.64 R8, c[0x0][0xb18] ;  /* 0x0002c600ff087b82 */ /* 0x000e620000000a00 */
[----:B------:R-:W-:Y:S01]  /*5780*/  PRMT R0, RZ, 0x654, R0 ;  /* 0x00000654ff007816 */ /* 0x000fe20000000000 */
[----:B------:R-:W-:Y:S01]  /*5790*/  @!PT LDS RZ, [RZ] ;  /* 0x00000000fffff984 */ /* 0x000fe20000000800 */
[----:B------:R-:W-:Y:S01]  /*57a0*/  @!PT LDS RZ, [RZ] ;  /* 0x00000000fffff984 */ /* 0x000fe20000000800 */
[----:B------:R-:W-:Y:S01]  /*57b0*/  @!PT LDS RZ, [RZ] ;  /* 0x00000000fffff984 */ /* 0x000fe20000000800 */
[----:B------:R-:W-:Y:S01]  /*57c0*/  @!PT LDS RZ, [RZ] ;  /* 0x00000000fffff984 */ /* 0x000fe20000000800 */
[----:B------:R2:W-:Y:S06]  /*57d0*/  MEMBAR.ALL.CTA ;  /* 0x0000000000007992 */ /* 0x0005ec0000008000 */
[----:B--2---:R-:W2:Y:S01]  /*57e0*/  FENCE.VIEW.ASYNC.S ;  /* 0x00000000000073c6 */ /* 0x004ea20000000000 */
[----:B------:R-:W1:Y:S08]  /*57f0*/  @!P1 LDC R12, c[0x0][0xb20] ;  /* 0x0002c800ff0c9b82 */ /* 0x000e700000000800 */
[----:B------:R-:W1:Y:S01]  /*5800*/  @!P1 LDC R7, c[0x0][0xb0c] ;  /* 0x0002c300ff079b82 */ /* 0x000e620000000800 */
[----:B--2---:R2:W-:Y:S01]  /*5810*/  SYNCS.ARRIVE.TRANS64.RED.A1T0 RZ, [R0+URZ], RZ ;  /* 0x000000ff00ff79a7 */ /* 0x0045e200081004ff */
[----:B---3--:R-:W-:Y:S04]  /*5820*/  LOP3.LUT P4, RZ, R18, 0x1, RZ, 0xc0, !PT ;  /* 0x0000000112ff7812 */ /* 0x008fe8000788c0ff */
[----:B------:R-:W-:Y:S09]  /*5830*/  P2R R107, PR, RZ, 0x10 ;  /* 0x00000010ff6b7803 */ /* 0x000ff20000000000 */
[----:B------:R-:W-:Y:S02]  /*5840*/  @P4 MOV R44, R16 ;  /* 0x00000010002c4202 */ /* 0x000fe40000000f00 */
[----:B------:R-:W-:Y:S01]  /*5850*/  @P4 LOP3.LUT R43, R17, 0xffff, RZ, 0xc0, !PT ;  /* 0x0000ffff112b4812 */ /* 0x000fe200078ec0ff */
[----:B--2-4-:R-:W-:Y:S06]  /*5860*/  @!P0 BRA `(.L_x_106) ;  /* 0x0000000000a48947 */ /* 0x014fec0003800000 */
[----:B------:R-:W-:Y:S01]  /*5870*/  IMAD.HI.U32 R0, R94, R39, RZ ;  /* 0x000000275e007227 */ /* 0x000fe200078e00ff */
[----:B------:R-:W-:Y:S02]  /*5880*/  ISETP.NE.AND P0, PT, R38, 0x1, PT ;  /* 0x000000012600780c */ /* 0x000fe40003f05270 */
[----:B------:R-:W-:Y:S01]  /*5890*/  ISETP.NE.AND P2, PT, R40, 0x1, PT ;  /* 0x000000012800780c */ /* 0x000fe20003f45270 */
[----:B------:R-:W-:Y:S01]  /*58a0*/  IMAD.HI.U32 R4, R95, R88, RZ ;  /* 0x000000585f047227 */ /* 0x000fe200078e00ff */
[----:B------:R-:W-:Y:S02]  /*58b0*/  SHF.R.U32.HI R0, RZ, R93, R0 ;  /* 0x0000005dff007219 */ /* 0x000fe40000011600 */
[----:B------:R-:W-:Y:S01]  /*58c0*/  ISETP.NE.AND P3, PT, R42, 0x1, PT ;  /* 0x000000012a00780c */ /* 0x000fe20003f65270 */
[----:B------:R-:W-:Y:S01]  /*58d0*/  IMAD.HI.U32 R6, R43, R39, RZ ;  /* 0x000000272b067227 */ /* 0x000fe200078e00ff */
[-C--:B------:R-:W-:Y:S02]  /*58e0*/  SHF.R.U32.HI R4, RZ, R89.reuse, R4 ;  /* 0x00000059ff047219 */ /* 0x080fe40000011604 */
[----:B------:R-:W-:Y:S01]  /*58f0*/  SEL R0, R94, R0, !P0 ;  /* 0x000000005e007207 */ /* 0x000fe20004000000 */
[----:B------:R-:W-:Y:S01]  /*5900*/  IMAD.HI.U32 R5, R44, R88, RZ ;  /* 0x000000582c057227 */ /* 0x000fe200078e00ff */
[----:B------:R-:W-:Y:S03]  /*5910*/  SEL R4, R95, R4, !P3 ;  /* 0x000000045f047207 */ /* 0x000fe60005800000 */
[-C--:B------:R-:W-:Y:S01]  /*5920*/  IMAD.HI.U32 R3, R0, R36.reuse, RZ ;  /* 0x0000002400037227 */ /* 0x080fe200078e00ff */
[----:B------:R-:W-:Y:S03]  /*5930*/  SHF.R.U32.HI R5, RZ, R89, R5 ;  /* 0x00000059ff057219 */ /* 0x000fe60000011605 */
[----:B------:R-:W-:Y:S01]  /*5940*/  IMAD.HI.U32 R2, R4, R36, RZ ;  /* 0x0000002404027227 */ /* 0x000fe200078e00ff */
[----:B------:R-:W-:Y:S02]  /*5950*/  @P2 SHF.R.U32.HI R0, RZ, R37, R3 ;  /* 0x00000025ff002219 */ /* 0x000fe40000011603 */
[----:B------:R-:W-:Y:S02]  /*5960*/  SHF.R.U32.HI R3, RZ, R93, R6 ;  /* 0x0000005dff037219 */ /* 0x000fe40000011606 */
[----:B------:R-:W-:Y:S01]  /*5970*/  @P2 SHF.R.U32.HI R4, RZ, R37, R2 ;  /* 0x00000025ff042219 */ /* 0x000fe20000011602 */
[----:B------:R-:W-:Y:S01]  /*5980*/  IMAD R0, R40, R0, RZ ;  /* 0x0000000028007224 */ /* 0x000fe200078e02ff */
[----:B------:R-:W-:Y:S02]  /*5990*/  SEL R3, R43, R3, !P0 ;  /* 0x000000032b037207 */ /* 0x000fe40004000000 */
[----:B------:R-:W-:Y:S01]  /*59a0*/  SEL R2, R44, R5, !P3 ;  /* 0x000000052c027207 */ /* 0x000fe20005800000 */
[----:B------:R-:W-:Y:S01]  /*59b0*/  IMAD R5, R40, R4, RZ ;  /* 0x0000000428057224 */ /* 0x000fe200078e02ff */
[C---:B------:R-:W-:Y:S01]  /*59c0*/  ISETP.GE.AND P0, PT, R3.reuse, R0, PT ;  /* 0x000000000300720c */ /* 0x040fe20003f06270 */
[C---:B------:R-:W-:Y:S03]  /*59d0*/  IMAD.HI.U32 R0, R3.reuse, R36, RZ ;  /* 0x0000002403007227 */ /* 0x040fe600078e00ff */
[C---:B------:R-:W-:Y:S02]  /*59e0*/  ISETP.GE.OR P0, PT, R2.reuse, R5, P0 ;  /* 0x000000050200720c */ /* 0x040fe40000706670 */
[----:B------:R-:W-:Y:S04]  /*59f0*/  SHF.R.U32.HI R0, RZ, R37, R0 ;  /* 0x00000025ff007219 */ /* 0x000fe80000011600 */
[C---:B------:R-:W-:Y:S05]  /*5a00*/  SEL R6, R3.reuse, R0, !P2 ;  /* 0x0000000003067207 */ /* 0x040fea0005000000 */
        /* <DEDUP_REMOVED lines=14> */
[----:B------:R-:W-:Y:S07]  /*5af0*/  IMAD R43, R3, R38, R43 ;  /* 0x00000026032b7224 */ /* 0x000fee00078e022b */
.L_x_106:
[----:B-1----:R-:W-:Y:S01]  /*5b00*/  @!P1 ISETP.NE.AND P0, PT, R8, 0x1, PT ;  /* 0x000000010800980c */ /* 0x002fe20003f05270 */
[----:B------:R-:W-:Y:S01]  /*5b10*/  @!P1 IMAD.HI.U32 R2, R43, R9, RZ ;  /* 0x000000092b029227 */ /* 0x000fe200078e00ff */
[----:B------:R-:W-:Y:S01]  /*5b20*/  R2UR UR42, R14 ;  /* 0x000000000e2a72ca */ /* 0x000fe200000e0000 */
[----:B------:R-:W-:Y:S01]  /*5b30*/  BSSY.RECONVERGENT B6, `(.L_x_107) ;  /* 0x0000031000067945 */ /* 0x000fe20003800200 */
[----:B------:R-:W-:Y:S01]  /*5b40*/  R2UR UR41, R15 ;  /* 0x000000000f2972ca */ /* 0x000fe200000e0000 */
[C---:B------:R-:W-:Y:S01]  /*5b50*/  @!P1 IMAD.HI.U32 R0, R44.reuse, R10, RZ ;  /* 0x0000000a2c009227 */ /* 0x040fe200078e00ff */
[----:B------:R-:W-:Y:S02]  /*5b60*/  @!P1 SHF.R.U32.HI R2, RZ, R12, R2 ;  /* 0x0000000cff029219 */ /* 0x000fe40000011602 */
[----:B------:R-:W-:Y:S01]  /*5b70*/  @!P1 ISETP.NE.AND P2, PT, R7, 0x1, PT ;  /* 0x000000010700980c */ /* 0x000fe20003f45270 */
[----:B------:R-:W-:Y:S01]  /*5b80*/  VIADD R109, R109, 0x1 ;  /* 0x000000016d6d7836 */ /* 0x000fe20000000000 */
[----:B------:R-:W-:Y:S02]  /*5b90*/  @!P1 SEL R2, R43, R2, !P0 ;  /* 0x000000022b029207 */ /* 0x000fe40004000000 */
[----:B------:R-:W-:Y:S02]  /*5ba0*/  @!P1 SHF.R.U32.HI R0, RZ, R11, R0 ;  /* 0x0000000bff009219 */ /* 0x000fe40000011600 */
[----:B------:R-:W-:Y:S01]  /*5bb0*/  LOP3.LUT P0, RZ, R97, 0x1b0, RZ, 0xc0, !PT ;  /* 0x000001b061ff7812 */ /* 0x000fe2000780c0ff */
[----:B------:R-:W-:Y:S01]  /*5bc0*/  USHF.L.U32 UR42, UR42, 0x7, URZ ;  /* 0x000000072a2a7899 */ /* 0x000fe200080006ff */
[----:B------:R-:W-:Y:S01]  /*5bd0*/  @!P1 SEL R3, R44, R0, !P2 ;  /* 0x000000002c039207 */ /* 0x000fe20005000000 */
[----:B------:R-:W-:Y:S01]  /*5be0*/  USHF.L.U32 UR41, UR41, 0x7, URZ ;  /* 0x0000000729297899 */ /* 0x000fe200080006ff */
[----:B------:R-:W-:Y:S03]  /*5bf0*/  @P4 SHF.R.U32.HI R98, RZ, 0x10, R17 ;  /* 0x00000010ff624819 */ /* 0x000fe60000011611 */
[----:B------:R-:W-:Y:S02]  /*5c00*/  @!P1 IMAD.IADD R0, R2, 0x1, -R3 ;  /* 0x0000000102009824 */ /* 0x000fe400078e0a03 */
[----:B------:R-:W-:Y:S02]  /*5c10*/  @!P1 IMAD.IADD R2, R3, 0x1, -R2 ;  /* 0x0000000103029824 */ /* 0x000fe400078e0a02 */
[----:B------:R-:W-:Y:S02]  /*5c20*/  @!P1 IMAD R44, R0, R7, R44 ;  /* 0x00000007002c9224 */ /* 0x000fe400078e022c */
[----:B------:R-:W-:Y:S01]  /*5c30*/  @!P1 IMAD R43, R2, R8, R43 ;  /* 0x00000008022b9224 */ /* 0x000fe200078e022b */
[----:B------:R-:W-:Y:S06]  /*5c40*/  @!P0 BRA `(.L_x_108) ;  /* 0x00000000007c8947 */ /* 0x000fec0003800000 */
[----:B------:R-:W1:Y:S01]  /*5c50*/  LDCU.64 UR8, c[0x4][0x80] ;  /* 0x01001000ff0877ac */ /* 0x000e620008000a00 */
[----:B------:R-:W-:Y:S01]  /*5c60*/  MOV R2, 0x0 ;  /* 0x0000000000027802 */ /* 0x000fe20000000f00 */
[----:B------:R-:W-:Y:S02]  /*5c70*/  HFMA2 R12, -RZ, RZ, 0, 5.9604644775390625e-08 ;  /* 0x00000001ff0c7431 */ /* 0x000fe400000001ff */
[----:B------:R-:W-:Y:S01]  /*5c80*/  IMAD.MOV.U32 R8, RZ, RZ, 0x70 ;  /* 0x00000070ff087424 */ /* 0x000fe200078e00ff */
[----:B------:R2:W3:Y:S01]  /*5c90*/  LDC.64 R14, c[0x4][R2] ;  /* 0x01000000020e7b82 */ /* 0x0004e20000000a00 */
[----:B------:R-:W4:Y:S01]  /*5ca0*/  LDCU.64 UR6, c[0x4][0x88] ;  /* 0x01001100ff0677ac */ /* 0x000f220008000a00 */
[----:B------:R-:W-:Y:S01]  /*5cb0*/  IMAD.MOV.U32 R13, RZ, RZ, RZ ;  /* 0x000000ffff0d7224 */ /* 0x000fe200078e00ff */
[----:B------:R-:W2:Y:S01]  /*5cc0*/  LDCU.64 UR4, c[0x4][0x8] ;  /* 0x01000100ff0477ac */ /* 0x000ea20008000a00 */
[----:B-1----:R-:W-:Y:S01]  /*5cd0*/  MOV R5, UR9 ;  /* 0x0000000900057c02 */ /* 0x002fe20008000f00 */
[----:B------:R-:W-:Y:S01]  /*5ce0*/  IMAD.U32 R4, RZ, RZ, UR8 ;  /* 0x00000008ff047e24 */ /* 0x000fe2000f8e00ff */
[----:B----4-:R-:W-:Y:S01]  /*5cf0*/  MOV R7, UR7 ;  /* 0x0000000700077c02 */ /* 0x010fe20008000f00 */
[----:B------:R-:W-:Y:S01]  /*5d00*/  IMAD.U32 R6, RZ, RZ, UR6 ;  /* 0x00000006ff067e24 */ /* 0x000fe2000f8e00ff */
[----:B--2---:R-:W-:Y:S01]  /*5d10*/  MOV R11, UR5 ;  /* 0x00000005000b7c02 */ /* 0x004fe20008000f00 */
[----:B------:R-:W-:Y:S02]  /*5d20*/  IMAD.U32 R10, RZ, RZ, UR4 ;  /* 0x00000004ff0a7e24 */ /* 0x000fe4000f8e00ff */
[----:B------:R-:W-:Y:S07]  /*5d30*/  LEPC R20, `(.L_x_109) ;  /* 0x000000001014794e */ /* 0x000fee0000000000 */
[----:B---3-5:R-:W-:Y:S05]  /*5d40*/  CALL.ABS.NOINC R14 ;  /* 0x000000000e007343 */ /* 0x028fea0003c00000 */
.L_x_109:
[----:B------:R-:W1:Y:S01]  /*5d50*/  LDCU.64 UR8, c[0x4][0x80] ;  /* 0x01001000ff0877ac */ /* 0x000e620008000a00 */
[----:B------:R-:W2:Y:S01]  /*5d60*/  LDC.64 R2, c[0x4][R2] ;  /* 0x0100000002027b82 */ /* 0x000ea20000000a00 */
[----:B------:R-:W-:Y:S02]  /*5d70*/  HFMA2 R12, -RZ, RZ, 0, 5.9604644775390625e-08 ;  /* 0x00000001ff0c7431 */ /* 0x000fe400000001ff */
[----:B------:R-:W-:Y:S02]  /*5d80*/  IMAD.MOV.U32 R8, RZ, RZ, 0x70 ;  /* 0x00000070ff087424 */ /* 0x000fe400078e00ff */
[----:B------:R-:W-:Y:S01]  /*5d90*/  IMAD.MOV.U32 R13, RZ, RZ, RZ ;  /* 0x000000ffff0d7224 */ /* 0x000fe200078e00ff */
[----:B------:R-:W3:Y:S01]  /*5da0*/  LDCU.64 UR6, c[0x4][0x88] ;  /* 0x01001100ff0677ac */ /* 0x000ee20008000a00 */
[----:B------:R-:W4:Y:S01]  /*5db0*/  LDCU.64 UR4, c[0x4][0x8] ;  /* 0x01000100ff0477ac */ /* 0x000f220008000a00 */
[----:B-1----:R-:W-:Y:S02]  /*5dc0*/  MOV R4, UR8 ;  /* 0x0000000800047c02 */ /* 0x002fe40008000f00 */
[----:B------:R-:W-:Y:S02]  /*5dd0*/  MOV R5, UR9 ;  /* 0x0000000900057c02 */ /* 0x000fe40008000f00 */
[----:B---3--:R-:W-:Y:S01]  /*5de0*/  MOV R7, UR7 ;  /* 0x0000000700077c02 */ /* 0x008fe20008000f00 */
[----:B------:R-:W-:Y:S01]  /*5df0*/  IMAD.U32 R6, RZ, RZ, UR6 ;  /* 0x00000006ff067e24 */ /* 0x000fe2000f8e00ff */
[----:B----4-:R-:W-:Y:S01]  /*5e00*/  MOV R11, UR5 ;  /* 0x00000005000b7c02 */ /* 0x010fe20008000f00 */
[----:B------:R-:W-:Y:S02]  /*5e10*/  IMAD.U32 R10, RZ, RZ, UR4 ;  /* 0x00000004ff0a7e24 */ /* 0x000fe4000f8e00ff */
[----:B------:R-:W-:Y:S07]  /*5e20*/  LEPC R20, `(.L_x_108) ;  /* 0x000000001014794e */ /* 0x000fee0000000000 */
[----:B--2---:R-:W-:Y:S05]  /*5e30*/  CALL.ABS.NOINC R2 ;  /* 0x0000000002007343 */ /* 0x004fea0003c00000 */
.L_x_108:
[----:B------:R-:W-:Y:S05]  /*5e40*/  BSYNC.RECONVERGENT B6 ;  /* 0x0000000000067941 */ /* 0x000fea0003800200 */
.L_x_107:
[----:B------:R-:W-:Y:S01]  /*5e50*/  ISETP.NE.U32.AND P4, PT, R86, RZ, PT ;  /* 0x000000ff5600720c */ /* 0x000fe20003f85070 */
[----:B------:R-:W-:Y:S01]  /*5e60*/  UISETP.NE.AND UP2, UPT, UR50, URZ, UPT ;  /* 0x000000ff3200728c */ /* 0x000fe2000bf45270 */
[----:B------:R-:W-:Y:S01]  /*5e70*/  ISETP.NE.U32.AND P2, PT, RZ, UR38, PT ;  /* 0x00000026ff007c0c */ /* 0x000fe2000bf45070 */
[----:B------:R-:W-:Y:S01]  /*5e80*/  UISETP.NE.U32.AND UP1, UPT, UR44, URZ, UPT ;  /* 0x000000ff2c00728c */ /* 0x000fe2000bf25070 */
[----:B------:R-:W-:Y:S01]  /*5e90*/  ISETP.NE.AND.EX P4, PT, R87, RZ, PT, P4 ;  /* 0x000000ff5700720c */ /* 0x000fe20003f85340 */
[----:B------:R-:W-:Y:S01]  /*5ea0*/  UPLOP3.LUT UP0, UPT, UPT, UPT, UPT, 0x40, 0x4 ;  /* 0x000000000004789c */ /* 0x000fe20003f0e870 */
[----:B------:R-:W-:Y:S01]  /*5eb0*/  ISETP.NE.AND.EX P2, PT, RZ, UR39, PT, P2 ;  /* 0x00000027ff007c0c */ /* 0x000fe2000bf45320 */
[----:B------:R-:W-:Y:S01]  /*5ec0*/  UISETP.NE.AND.EX UP1, UPT, UR45, URZ, UPT, UP1 ;  /* 0x000000ff2d00728c */ /* 0x000fe2000bf25310 */
[----:B------:R-:W-:Y:S04]  /*5ed0*/  PLOP3.LUT P1, PT, PT, PT, UP2, 0x80, 0x8 ;  /* 0x000000000008781c */ /* 0x000fe80003f2f028 */
[----:B------:R-:W-:Y:S06]  /*5ee0*/  @UP2 UPLOP3.LUT UP0, UPT, UPT, UPT, UP1, 0x80, 0x8 ;  /* 0x000000000008289c */ /* 0x000fec0003f0f010 */
[----:B------:R-:W-:Y:S01]  /*5ef0*/  PLOP3.LUT P0, PT, PT, PT, UP0, 0x80, 0x8 ;  /* 0x000000000008781c */ /* 0x000fe20003f0f008 */
[----:B------:R-:W-:Y:S01]  /*5f00*/  @!UPT UIADD3 URZ, UPT, UPT, URZ, URZ, URZ ;  /* 0x000000fffffff290 */ /* 0x000fe2000fffe0ff */
[----:B------:R-:W-:Y:S11]  /*5f10*/  BRA.U !UP1, `(.L_x_110) ;  /* 0x0000000109387547 */ /* 0x000ff6000b800000 */
[----:B------:R-:W-:Y:S01]  /*5f20*/  UISETP.NE.U32.AND UP0, UPT, UR38, URZ, UPT ;  /* 0x000000ff2600728c */ /* 0x000fe2000bf05070 */
[----:B------:R-:W-:Y:S02]  /*5f30*/  HFMA2 R0, -RZ, RZ, 0, 5.9604644775390625e-08 ;  /* 0x00000001ff007431 */ /* 0x000fe400000001ff */
[----:B------:R-:W-:Y:S01]  /*5f40*/  IMAD.MOV.U32 R92, RZ, RZ, 0x1 ;  /* 0x00000001ff5c7424 */ /* 0x000fe200078e00ff */
[----:B------:R-:W-:Y:S06]  /*5f50*/  UISETP.NE.AND.EX UP0, UPT, UR39, URZ, UPT, UP0 ;  /* 0x000000ff2700728c */ /* 0x000fec000bf05300 */
[----:B------:R-:W-:Y:S05]  /*5f60*/  PLOP3.LUT P3, PT, PT, PT, UP0, 0x80, 0x8 ;  /* 0x000000000008781c */ /* 0x000fea0003f6f008 */
[----:B------:R-:W1:Y:S01]  /*5f70*/  @UP0 LDCU.64 UR6, c[0x0][0x888] ;  /* 0x00011100ff0607ac */ /* 0x000e620008000a00 */
[----:B------:R-:W-:Y:S07]  /*5f80*/  @UP0 UIMAD UR4, UR36, UR44, URZ ;  /* 0x0000002c240402a4 */ /* 0x000fee000f8e02ff */
[----:B------:R-:W-:Y:S01]  /*5f90*/  @!P3 PRMT R92, R0, 0x7610, R92 ;  /* 0x00007610005cb816 */ /* 0x000fe2000000005c */
[----:B-1----:R-:W-:Y:S03]  /*5fa0*/  @UP0 UIMAD.WIDE UR6, UR4, 0x4, UR6 ;  /* 0x00000004040608a5 */ /* 0x002fe6000f8e0206 */
[----:B------:R-:W1:Y:S03]  /*5fb0*/  @!UP0 LDCU UR4, c[0x0][0x880] ;  /* 0x00011000ff0487ac */ /* 0x000e660008000800 */
[----:B------:R-:W-:Y:S01]  /*5fc0*/  IMAD.U32 R2, RZ, RZ, UR6 ;  /* 0x00000006ff027e24 */ /* 0x000fe2000f8e00ff */
[----:B------:R-:W-:Y:S05]  /*5fd0*/  MOV R3, UR7 ;  /* 0x0000000700037c02 */ /* 0x000fea0008000f00 */
[----:B-----5:R2:W5:Y:S02]  /*5fe0*/  @P3 LDG.E R49, desc[UR46][R2.64] ;  /* 0x0000002e02313981 */ /* 0x020564000c1e1900 */
[----:B-12---:R-:W-:Y:S02]  /*5ff0*/  @!P3 IMAD.U32 R49, RZ, RZ, UR4 ;  /* 0x00000004ff31be24 */ /* 0x006fe4000f8e00ff */
.L_x_110:
[----:B------:R-:W-:Y:S05]  /*6000*/  @!P4 BRA `(.L_x_111) ;  /* 0x000000000020c947 */ /* 0x000fea0003800000 */
[----:B------:R-:W-:Y:S04]  /*6010*/  ISETP.NE.U32.AND P3, PT, R84, RZ, PT ;  /* 0x000000ff5400720c */ /* 0x000fe80003f65070 */
[----:B------:R-:W-:Y:S11]  /*6020*/  ISETP.NE.AND.EX P3, PT, R85, RZ, PT, P3 ;  /* 0x000000ff5500720c */ /* 0x000ff60003f65330 */
[----:B------:R-:W-:Y:S02]  /*6030*/  @!UPT UIADD3 URZ, UPT, UPT, URZ, URZ, URZ ;  /* 0x000000fffffff290 */ /* 0x000fe4000fffe0ff */
[----:B------:R-:W1:Y:S01]  /*6040*/  @P3 LDC.64 R2, c[0x0][0x8a8] ;  /* 0x00022a00ff023b82 */ /* 0x000e620000000a00 */
[----:B------:R-:W-:Y:S04]  /*6050*/  @P3 IMAD R0, R86, UR36, RZ ;  /* 0x0000002456003c24 */ /* 0x000fe8000f8e02ff */
[----:B-1----:R-:W-:Y:S05]  /*6060*/  @P3 IMAD.WIDE R2, R0, 0x4, R2 ;  /* 0x0000000400023825 */ /* 0x002fea00078e0202 */
[----:B-----5:R1:W5:Y:S02]  /*6070*/  @P3 LDG.E R47, desc[UR46][R2.64] ;  /* 0x0000002e022f3981 */ /* 0x020364000c1e1900 */
[----:B-1----:R-:W2:Y:S02]  /*6080*/  @!P3 LDC R47, c[0x0][0x8a0] ;  /* 0x00022800ff2fbb82 */ /* 0x002ea40000000800 */
.L_x_111:
[----:B-----5:R-:W-:Y:S01]  /*6090*/  FSETP.NEU.AND P3, PT, R49, RZ, PT ;  /* 0x000000ff3100720b */ /* 0x020fe20003f6d000 */
[----:B------:R-:W-:Y:S01]  /*60a0*/  BSSY B1, `(.L_x_112) ;  /* 0x0000039000017945 */ /* 0x000fe20003800000 */
[----:B------:R-:W-:Y:S01]  /*60b0*/  SEL R3, RZ, 0xffffffff, P2 ;  /* 0xffffffffff037807 */ /* 0x000fe20001000000 */
[----:B------:R-:W-:Y:S01]  /*60c0*/  IMAD.MOV.U32 R61, RZ, RZ, 0x1 ;  /* 0x00000001ff3d7424 */ /* 0x000fe200078e00ff */
[----:B------:R-:W-:Y:S01]  /*60d0*/  @P1 LOP3.LUT P2, RZ, R92, 0xff, RZ, 0xc0, !PT ;  /* 0x000000ff5cff1812 */ /* 0x000fe2000784c0ff */
[----:B------:R-:W-:Y:S01]  /*60e0*/  IMAD R48, R45, 0x80, R46 ;  /* 0x000000802d307824 */ /* 0x000fe200078e022e */
[----:B------:R-:W-:Y:S01]  /*60f0*/  @P1 SEL R0, RZ, 0xffffffff, P3 ;  /* 0xffffffffff001807 */ /* 0x000fe20001800000 */
[----:B------:R-:W-:Y:S01]  /*6100*/  IMAD R110, R105, -0x10, R103 ;  /* 0xfffffff0696e7824 */ /* 0x000fe200078e0267 */
[----:B------:R-:W-:Y:S01]  /*6110*/  LOP3.LUT R101, R101, 0x1, RZ, 0x3c, !PT ;  /* 0x0000000165657812 */ /* 0x000fe200078e3cff */
[----:B------:R-:W-:Y:S01]  /*6120*/  IMAD.MOV.U32 R60, RZ, RZ, RZ ;  /* 0x000000ffff3c7224 */ /* 0x000fe200078e00ff */
[----:B------:R-:W-:Y:S02]  /*6130*/  @P0 SEL R0, R3, R0, !P2 ;  /* 0x0000000003000207 */ /* 0x000fe40005000000 */
[----:B------:R-:W-:Y:S02]  /*6140*/  CS2R R82, SRZ ;  /* 0x0000000000527805 */ /* 0x000fe4000001ff00 */
[----:B------:R-:W-:Y:S02]  /*6150*/  LEA R112, R45, UR48, 0x3 ;  /* 0x000000302d707c11 */ /* 0x000fe4000f8e18ff */
[----:B------:R-:W-:Y:S02]  /*6160*/  CS2R R80, SRZ ;  /* 0x0000000000507805 */ /* 0x000fe4000001ff00 */
[----:B------:R-:W-:Y:S02]  /*6170*/  @P1 LOP3.LUT R0, R0, 0x1, RZ, 0xc0, !PT ;  /* 0x0000000100001812 */ /* 0x000fe400078ec0ff */
[----:B------:R-:W-:Y:S02]  /*6180*/  CS2R R74, SRZ ;  /* 0x00000000004a7805 */ /* 0x000fe4000001ff00 */
[----:B------:R-:W-:Y:S02]  /*6190*/  PLOP3.LUT P2, PT, PT, PT, UP1, 0x80, 0x8 ;  /* 0x000000000008781c */ /* 0x000fe40003f4f018 */
[----:B------:R-:W-:Y:S02]  /*61a0*/  CS2R R72, SRZ ;  /* 0x0000000000487805 */ /* 0x000fe4000001ff00 */
[----:B------:R-:W-:Y:S02]  /*61b0*/  ISETP.NE.U32.OR P5, PT, R0, 0x1, !P1 ;  /* 0x000000010000780c */ /* 0x000fe40004fa5470 */
[----:B------:R-:W-:Y:S02]  /*61c0*/  CS2R R66, SRZ ;  /* 0x0000000000427805 */ /* 0x000fe4000001ff00 */
[----:B------:R-:W-:Y:S02]  /*61d0*/  LOP3.LUT P4, R108, R92, 0xff, RZ, 0xc0, !PT ;  /* 0x000000ff5c6c7812 */ /* 0x000fe4000788c0ff */
[----:B------:R-:W-:Y:S02]  /*61e0*/  CS2R R64, SRZ ;  /* 0x0000000000407805 */ /* 0x000fe4000001ff00 */
[----:B------:R-:W-:Y:S02]  /*61f0*/  SEL R2, RZ, 0xffffffff, P3 ;  /* 0xffffffffff027807 */ /* 0x000fe40001800000 */
[----:B------:R-:W-:Y:S02]  /*6200*/  CS2R R58, SRZ ;  /* 0x00000000003a7805 */ /* 0x000fe4000001ff00 */
[----:B------:R-:W-:Y:S02]  /*6210*/  P2R R111, PR, RZ, 0x20 ;  /* 0x00000020ff6f7803 */ /* 0x000fe40000000000 */
[----:B------:R-:W-:Y:S02]  /*6220*/  CS2R R56, SRZ ;  /* 0x0000000000387805 */ /* 0x000fe4000001ff00 */
[----:B------:R-:W-:Y:S02]  /*6230*/  @P2 SEL R2, R3, R2, !P4 ;  /* 0x0000000203022207 */ /* 0x000fe40006000000 */
[----:B------:R-:W-:Y:S02]  /*6240*/  @P5 SHF.L.U32 R0, R101, 0x1f, RZ ;  /* 0x0000001f65005819 */ /* 0x000fe400000006ff */
[----:B------:R-:W-:Y:S02]  /*6250*/  LOP3.LUT R2, R2, 0x1, RZ, 0xc0, !PT ;  /* 0x0000000102027812 */ /* 0x000fe400078ec0ff */
[----:B------:R1:W3:Y:S02]  /*6260*/  @P5 SYNCS.PHASECHK.TRANS64.TRYWAIT P1, [UR48+0x80], R0 ;  /* 0x00008000ff0055a7 */ /* 0x0002e40008021130 */
[----:B------:R-:W-:Y:S04]  /*6270*/  ISETP.NE.U32.AND P2, PT, R2, 0x1, PT ;  /* 0x000000010200780c */ /* 0x000fe80003f45070 */
[----:B------:R-:W-:Y:S02]  /*6280*/  P2R R62, PR, RZ, 0x4 ;  /* 0x00000004ff3e7803 */ /* 0x000fe40000000000 */
[----:B-1----:R-:W-:Y:S04]  /*6290*/  SHF.L.U32 R0, R100, 0x1f, RZ ;  /* 0x0000001f64007819 */ /* 0x002fe800000006ff */
[----:B------:R1:W4:Y:S01]  /*62a0*/  SYNCS.PHASECHK.TRANS64.TRYWAIT P0, [R112+URZ+0xf0], R0 ;  /* 0x0000f000700075a7 */ /* 0x00032200080011ff */
[----:B---3--:R-:W-:Y:S01]  /*62b0*/  @P5 SEL R61, RZ, 0x1, !P1 ;  /* 0x00000001ff3d5807 */ /* 0x008fe20004800000 */
[----:B-1----:R-:W-:Y:S06]  /*62c0*/  @!P5 BRA `(.L_x_113) ;  /* 0x000000000058d947 */ /* 0x002fec0003800000 */
[----:B------:R-:W-:Y:S01]  /*62d0*/  IMAD.MOV.U32 R83, RZ, RZ, RZ ;  /* 0x000000ffff537224 */ /* 0x000fe200078e00ff */
[----:B------:R-:W-:Y:S01]  /*62e0*/  ISETP.NE.AND P1, PT, R61, RZ, PT ;  /* 0x000000ff3d00720c */ /* 0x000fe20003f25270 */
[----:B------:R-:W-:Y:S01]  /*62f0*/  BSSY B0, `(.L_x_114) ;  /* 0x000000c000007945 */ /* 0x000fe20003800000 */
[----:B------:R-:W-:Y:S02]  /*6300*/  CS2R R58, SRZ ;  /* 0x00000000003a7805 */ /* 0x000fe4000001ff00 */
[----:B------:R-:W-:Y:S02]  /*6310*/  CS2R R56, SRZ ;  /* 0x0000000000387805 */ /* 0x000fe4000001ff00 */
[----:B------:R-:W-:Y:S02]  /*6320*/  CS2R R66, SRZ ;  /* 0x0000000000427805 */ /* 0x000fe4000001ff00 */
[----:B------:R-:W-:Y:S02]  /*6330*/  CS2R R64, SRZ ;  /* 0x0000000000407805 */ /* 0x000fe4000001ff00 */
[----:B------:R-:W-:Y:S02]  /*6340*/  CS2R R74, SRZ ;  /* 0x00000000004a7805 */ /* 0x000fe4000001ff00 */
[----:B------:R-:W-:Y:S02]  /*6350*/  CS2R R72, SRZ ;  /* 0x0000000000487805 */ /* 0x000fe4000001ff00 */
[----:B------:R-:W-:Y:S01]  /*6360*/  CS2R R80, SRZ ;  /* 0x0000000000507805 */ /* 0x000fe2000001ff00 */
[----:B------:R-:W-:Y:S06]  /*6370*/  @P1 BRA `(.L_x_115) ;  /* 0x00000000000c1947 */ /* 0x000fec0003800000 */
[----:B------:R-:W-:Y:S04]  /*6380*/  SHF.L.U32 R3, R101, 0x1f, RZ ;  /* 0x0000001f65037819 */ /* 0x000fe800000006ff */
[----:B------:R-:W1:Y:S02]  /*6390*/  SYNCS.PHASECHK.TRANS64.TRYWAIT P1, [UR48+0x80], R3 ;  /* 0x00008003ff0075a7 */ /* 0x000e640008021130 */
[----:B-1----:R-:W-:Y:S05]  /*63a0*/  @!P1 BRA `(.L_x_116) ;  /* 0x0000004000109947 */ /* 0x002fea0003800000 */
.L_x_115:
[----:B------:R-:W-:Y:S05]  /*63b0*/  BSYNC B0 ;  /* 0x0000000000007941 */ /* 0x000fea0003800000 */
.L_x_114:
[----:B------:R-:W-:Y:S01]  /*63c0*/  ISETP.NE.AND P1, PT, R62, RZ, PT ;  /* 0x000000ff3e00720c */ /* 0x000fe20003f25270 */
[----:B------:R-:W-:Y:S11]  /*63d0*/  HFMA2 R60, -RZ, RZ, 0, 5.9604644775390625e-08 ;  /* 0x00000001ff3c7431 */ /* 0x000ff600000001ff */
[----:B------:R-:W-:Y:S01]  /*63e0*/  @!UPT UIADD3 URZ, UPT, UPT, URZ, URZ, URZ ;  /* 0x000000fffffff290 */ /* 0x000fe2000fffe0ff */
[----:B------:R3:W1:Y:S04]  /*63f0*/  @P1 LDS.128 R56, [R104] ;  /* 0x0000000068381984 */ /* 0x0006680000000c00 */
[----:B------:R3:W1:Y:S04]  /*6400*/  @P1 LDS.128 R64, [R103+0x10] ;  /* 0x0000100067401984 */ /* 0x0006680000000c00 */
[----:B------:R3:W1:Y:S04]  /*6410*/  @P1 LDS.128 R72, [R102+0x20] ;  /* 0x0000200066481984 */ /* 0x0006680000000c00 */
[----:B------:R3:W1:Y:S02]  /*6420*/  @P1 LDS.128 R80, [R110+0x30] ;  /* 0x000030006e501984 */ /* 0x0006640000000c00 */
.L_x_113:
[----:B------:R-:W-:Y:S05]  /*6430*/  BSYNC B1 ;  /* 0x0000000000017941 */ /* 0x000fea0003800000 */
.L_x_112:
[----:B-1----:R-:W-:Y:S04]  /*6440*/  SHF.R.U32.HI R2, RZ, 0x15, R48 ;  /* 0x00000015ff027819 */ /* 0x002fe80000011630 */
[----:B------:R-:W-:Y:S01]  /*6450*/  LOP3.LUT P1, RZ, R2, 0x3, R96, 0x48, !PT ;  /* 0x0000000302ff7812 */ /* 0x000fe20007824860 */
[----:B------:R-:W-:Y:S01]  /*6460*/  @!UPT UIADD3 URZ, UPT, UPT, URZ, URZ, URZ ;  /* 0x000000fffffff290 */ /* 0x000fe2000fffe0ff */
[----:B----4-:R-:W-:Y:S11]  /*6470*/  @P0 BRA `(.L_x_117) ;  /* 0x0000000000080947 */ /* 0x010ff60003800000 */
[----:B------:R-:W1:Y:S02]  /*6480*/  SYNCS.PHASECHK.TRANS64.TRYWAIT P0, [R112+URZ+0xf0], R0 ;  /* 0x0000f000700075a7 */ /* 0x000e6400080011ff */
[----:B-1----:R-:W-:Y:S05]  /*6490*/  @!P0 BRA `(.L_x_118) ;  /* 0x0000003c00ec8947 */ /* 0x002fea0003800000 */
.L_x_117:
[----:B------:R-:W-:Y:S05]  /*64a0*/  @!P1 BRA `(.L_x_119) ;  /* 0x0000000000409947 */ /* 0x000fea0003800000 */
[----:B------:R-:W4:Y:S01]  /*64b0*/  LDCU.64 UR8, c[0x4][0x70] ;  /* 0x01000e00ff0877ac */ /* 0x000f220008000a00 */
[----:B------:R-:W-:Y:S01]  /*64c0*/  MOV R3, 0x0 ;  /* 0x0000000000037802 */ /* 0x000fe20000000f00 */
[----:B------:R-:W-:Y:S02]  /*64d0*/  HFMA2 R12, -RZ, RZ, 0, 5.9604644775390625e-08 ;  /* 0x00000001ff0c7431 */ /* 0x000fe400000001ff */
[----:B------:R-:W-:Y:S02]  /*64e0*/  IMAD.MOV.U32 R8, RZ, RZ, 0x192 ;  /* 0x00000192ff087424 */ /* 0x000fe400078e00ff */
[----:B------:R-:W-:Y:S01]  /*64f0*/  IMAD.MOV.U32 R13, RZ, RZ, RZ ;  /* 0x000000ffff0d7224 */ /* 0x000fe200078e00ff */
[----:B------:R-:W5:Y:S01]  /*6500*/  LDCU.64 UR6, c[0x4][0x78] ;  /* 0x01000f00ff0677ac */ /* 0x000f620008000a00 */
[----:B------:R-:W1:Y:S01]  /*6510*/  LDC.64 R2, c[0x4][R3] ;  /* 0x0100000003027b82 */ /* 0x000e620000000a00 */
[----:B------:R-:W2:Y:S01]  /*6520*/  LDCU.64 UR4, c[0x4][0x10] ;  /* 0x01000200ff0477ac */ /* 0x000ea20008000a00 */
[----:B----4-:R-:W-:Y:S01]  /*6530*/  MOV R5, UR9 ;  /* 0x0000000900057c02 */ /* 0x010fe20008000f00 */
[----:B------:R-:W-:Y:S01]  /*6540*/  IMAD.U32 R4, RZ, RZ, UR8 ;  /* 0x00000008ff047e24 */ /* 0x000fe2000f8e00ff */
[----:B-----5:R-:W-:Y:S01]  /*6550*/  MOV R7, UR7 ;  /* 0x0000000700077c02 */ /* 0x020fe20008000f00 */
[----:B------:R-:W-:Y:S01]  /*6560*/  IMAD.U32 R6, RZ, RZ, UR6 ;  /* 0x00000006ff067e24 */ /* 0x000fe2000f8e00ff */
[----:B--2---:R-:W-:Y:S01]  /*6570*/  MOV R11, UR5 ;  /* 0x00000005000b7c02 */ /* 0x004fe20008000f00 */
[----:B------:R-:W-:Y:S02]  /*6580*/  IMAD.U32 R10, RZ, RZ, UR4 ;  /* 0x00000004ff0a7e24 */ /* 0x000fe4000f8e00ff */
[----:B------:R-:W-:Y:S07]  /*6590*/  LEPC R20, `(.L_x_119) ;  /* 0x000000001014794e */ /* 0x000fee0000000000 */
[----:B-1-3--:R-:W-:Y:S05]  /*65a0*/  CALL.ABS.NOINC R2 ;  /* 0x0000000002007343 */ /* 0x00afea0003c00000 */
.L_x_119:
[----:B------:R-:W-:Y:S01]  /*65b0*/  SHF.L.U32 R50, R56, 0x10, RZ ;  /* 0x0000001038327819 */ /* 0x000fe200000006ff */
[----:B------:R-:W-:Y:S05]  /*65c0*/  WARPSYNC.ALL ;  /* 0x0000000000007948 */ /* 0x000fea0003800000 */
[----:B------:R-:W-:Y:S01]  /*65d0*/  R2UR UR4, R48 ;  /* 0x00000000300472ca */ /* 0x000fe200000e0000 */
[----:B------:R-:W-:Y:S01]  /*65e0*/  BSSY.RECONVERGENT B0, `(.L_x_120) ;  /* 0x0000088000007945 */ /* 0x000fe20003800200 */
[----:B------:R-:W-:Y:S02]  /*65f0*/  LOP3.LUT R51, R56, 0xffff0000, RZ, 0xc0, !PT ;  /* 0xffff000038337812 */ /* 0x000fe400078ec0ff */
[----:B------:R-:W-:Y:S02]  /*6600*/  SHF.L.U32 R52, R57, 0x10, RZ ;  /* 0x0000001039347819 */ /* 0x000fe400000006ff */
[----:B------:R-:W-:Y:S07]  /*6610*/  ISETP.NE.AND P0, PT, R106, RZ, PT ;  /* 0x000000ff6a00720c */ /* 0x000fee0003f05270 */
[----:B------:R-:W1:Y:S02]  /*6620*/  LDTM.x32 R4, tmem[UR4] ;  /* 0x00000004000479ee */ /* 0x000e6400082c0000 */
[C---:B-12---:R-:W-:Y:S01]  /*6630*/  FMUL R0, R47.reuse, R4 ;  /* 0x000000042f007220 */ /* 0x046fe20000400000 */
[C---:B------:R-:W-:Y:S01]  /*6640*/  FMUL R2, R47.reuse, R5 ;  /* 0x000000052f027220 */ /* 0x040fe20000400000 */
[C---:B------:R-:W-:Y:S01]  /*6650*/  FMUL R4, R47.reuse, R8 ;  /* 0x000000082f047220 */ /* 0x040fe20000400000 */
[C---:B------:R-:W-:Y:S01]  /*6660*/  FMUL R3, R47.reuse, R6 ;  /* 0x000000062f037220 */ /* 0x040fe20000400000 */
[C---:B------:R-:W-:Y:S01]  /*6670*/  FMUL R5, R47.reuse, R9 ;  /* 0x000000092f057220 */ /* 0x040fe20000400000 */
[C---:B------:R-:W-:Y:S01]  /*6680*/  FMUL R8, R47.reuse, R12 ;  /* 0x0000000c2f087220 */ /* 0x040fe20000400000 */
[C---:B------:R-:W-:Y:S01]  /*6690*/  FMUL R6, R47.reuse, R10 ;  /* 0x0000000a2f067220 */ /* 0x040fe20000400000 */
[C---:B------:R-:W-:Y:S01]  /*66a0*/  FMUL R9, R47.reuse, R13 ;  /* 0x0000000d2f097220 */ /* 0x040fe20000400000 */
[----:B------:R-:W-:Y:S01]  /*66b0*/  FMUL R12, R47, R16 ;  /* 0x000000102f0c7220 */ /* 0x000fe20000400000 */
[----:B------:R-:W-:Y:S01]  /*66c0*/  FFMA R0, R49, R50, R0 ;  /* 0x0000003231007223 */ /* 0x000fe20000000000 */
[C---:B------:R-:W-:Y:S01]  /*66d0*/  FMUL R10, R47.reuse, R14 ;  /* 0x0000000e2f0a7220 */ /* 0x040fe20000400000 */
[C---:B------:R-:W-:Y:S01]  /*66e0*/  FMUL R13, R47.reuse, R17 ;  /* 0x000000112f0d7220 */ /* 0x040fe20000400000 */
[----:B------:R-:W-:Y:S01]  /*66f0*/  FMUL R16, R47, R20 ;  /* 0x000000142f107220 */ /* 0x000fe20000400000 */
[----:B------:R-:W-:Y:S01]  /*6700*/  FFMA R2, R49, R51, R2 ;  /* 0x0000003331027223 */ /* 0x000fe20000000002 */
[C---:B------:R-:W-:Y:S01]  /*6710*/  FMUL R14, R47.reuse, R18 ;  /* 0x000000122f0e7220 */ /* 0x040fe20000400000 */
        /* <DEDUP_REMOVED lines=8> */
[----:B------:R-:W-:Y:S01]  /*67a0*/  LOP3.LUT R32, R57, 0xffff0000, RZ, 0xc0, !PT ;  /* 0xffff000039207812 */ /* 0x000fe200078ec0ff */
[C---:B------:R-:W-:Y:S01]  /*67b0*/  FMUL R26, R47.reuse, R30 ;  /* 0x0000001e2f1a7220 */ /* 0x040fe20000400000 */
[----:B------:R-:W-:Y:S01]  /*67c0*/  FMUL R29, R47, R33 ;  /* 0x000000212f1d7220 */ /* 0x000fe20000400000 */
[----:B------:R-:W-:Y:S01]  /*67d0*/  SHF.L.U32 R33, R58, 0x10, RZ ;  /* 0x000000103a217819 */ /* 0x000fe200000006ff */
[----:B------:R-:W-:Y:S01]  /*67e0*/  FFMA R3, R49, R52, R3 ;  /* 0x0000003431037223 */ /* 0x000fe20000000003 */
[----:B------:R-:W-:Y:S01]  /*67f0*/  F2FP.BF16.F32.PACK_AB R52, R2, R0 ;  /* 0x000000000234723e */ /* 0x000fe200000010ff */
[----:B------:R-:W-:Y:S01]  /*6800*/  FMUL R7, R47, R7 ;  /* 0x000000072f077220 */ /* 0x000fe20000400000 */
[----:B------:R-:W-:Y:S01]  /*6810*/  SHF.L.U32 R0, R59, 0x10, RZ ;  /* 0x000000103b007819 */ /* 0x000fe200000006ff */
[----:B------:R-:W-:Y:S01]  /*6820*/  FMUL R30, R47, R34 ;  /* 0x000000222f1e7220 */ /* 0x000fe20000400000 */
[----:B------:R-:W-:Y:S01]  /*6830*/  LOP3.LUT R34, R58, 0xffff0000, RZ, 0xc0, !PT ;  /* 0xffff00003a227812 */ /* 0x000fe200078ec0ff */
[----:B------:R-:W-:Y:S01]  /*6840*/  FFMA R7, R49, R32, R7 ;  /* 0x0000002031077223 */ /* 0x000fe20000000007 */
[----:B------:R-:W-:Y:S01]  /*6850*/  LOP3.LUT R2, R59, 0xffff0000, RZ, 0xc0, !PT ;  /* 0xffff00003b027812 */ /* 0x000fe200078ec0ff */
[----:B------:R-:W-:Y:S01]  /*6860*/  FFMA R4, R49, R33, R4 ;  /* 0x0000002131047223 */ /* 0x000fe20000000004 */
[----:B------:R-:W-:Y:S01]  /*6870*/  FMUL R11, R47, R11 ;  /* 0x0000000b2f0b7220 */ /* 0x000fe20000400000 */
[----:B------:R-:W-:Y:S01]  /*6880*/  FFMA R5, R49, R34, R5 ;  /* 0x0000002231057223 */ /* 0x000fe20000000005 */
[----:B------:R-:W-:Y:S01]  /*6890*/  F2FP.BF16.F32.PACK_AB R53, R7, R3 ;  /* 0x000000030735723e */ /* 0x000fe200000010ff */
[C---:B------:R-:W-:Y:S01]  /*68a0*/  FFMA R6, R49.reuse, R0, R6 ;  /* 0x0000000031067223 */ /* 0x040fe20000000006 */
[C---:B------:R-:W-:Y:S01]  /*68b0*/  SHF.L.U32 R0, R64.reuse, 0x10, RZ ;  /* 0x0000001040007819 */ /* 0x040fe200000006ff */
[----:B------:R-:W-:Y:S01]  /*68c0*/  FFMA R11, R49, R2, R11 ;  /* 0x00000002310b7223 */ /* 0x000fe2000000000b */
[----:B------:R-:W-:Y:S01]  /*68d0*/  LOP3.LUT R2, R64, 0xffff0000, RZ, 0xc0, !PT ;  /* 0xffff000040027812 */ /* 0x000fe200078ec0ff */
[----:B------:R-:W-:Y:S01]  /*68e0*/  FMUL R15, R47, R15 ;  /* 0x0000000f2f0f7220 */ /* 0x000fe20000400000 */
[----:B------:R-:W-:Y:S01]  /*68f0*/  SHF.L.U32 R3, R65, 0x10, RZ ;  /* 0x0000001041037819 */ /* 0x000fe200000006ff */
[----:B------:R-:W-:Y:S01]  /*6900*/  FFMA R8, R49, R0, R8 ;  /* 0x0000000031087223 */ /* 0x000fe20000000008 */
[----:B------:R-:W-:Y:S01]  /*6910*/  LOP3.LUT R0, R65, 0xffff0000, RZ, 0xc0, !PT ;  /* 0xffff000041007812 */ /* 0x000fe200078ec0ff */
[C---:B------:R-:W-:Y:S01]  /*6920*/  FFMA R9, R49.reuse, R2, R9 ;  /* 0x0000000231097223 */ /* 0x040fe20000000009 */
[C---:B------:R-:W-:Y:S01]  /*6930*/  SHF.L.U32 R2, R66.reuse, 0x10, RZ ;  /* 0x0000001042027819 */ /* 0x040fe200000006ff */
[----:B------:R-:W-:Y:S01]  /*6940*/  FFMA R10, R49, R3, R10 ;  /* 0x00000003310a7223 */ /* 0x000fe2000000000a */
[----:B------:R-:W-:Y:S01]  /*6950*/  SHF.L.U32 R3, R67, 0x10, RZ ;  /* 0x0000001043037819 */ /* 0x000fe200000006ff */
[C---:B------:R-:W-:Y:S01]  /*6960*/  FFMA R15, R49.reuse, R0, R15 ;  /* 0x00000000310f7223 */ /* 0x040fe2000000000f */
[----:B------:R-:W-:Y:S01]  /*6970*/  LOP3.LUT R0, R66, 0xffff0000, RZ, 0xc0, !PT ;  /* 0xffff000042007812 */ /* 0x000fe200078ec0ff */
[----:B------:R-:W-:Y:S01]  /*6980*/  FFMA R12, R49, R2, R12 ;  /* 0x00000002310c7223 */ /* 0x000fe2000000000c */
[C---:B------:R-:W-:Y:S01]  /*6990*/  SHF.L.U32 R2, R72.reuse, 0x10, RZ ;  /* 0x0000001048027819 */ /* 0x040fe200000006ff */
[----:B------:R-:W-:Y:S01]  /*69a0*/  FMUL R19, R47, R19 ;  /* 0x000000132f137220 */ /* 0x000fe20000400000 */
[----:B------:R-:W-:Y:S01]  /*69b0*/  F2FP.BF16.F32.PACK_AB R54, R5, R4 ;  /* 0x000000040536723e */ /* 0x000fe200000010ff */
[----:B------:R-:W-:Y:S01]  /*69c0*/  FFMA R13, R49, R0, R13 ;  /* 0x00000000310d7223 */ /* 0x000fe2000000000d */
[----:B------:R-:W-:Y:S01]  /*69d0*/  LOP3.LUT R0, R67, 0xffff0000, RZ, 0xc0, !PT ;  /* 0xffff000043007812 */ /* 0x000fe200078ec0ff */
[----:B------:R-:W-:Y:S01]  /*69e0*/  FFMA R14, R49, R3, R14 ;  /* 0x00000003310e7223 */ /* 0x000fe2000000000e */
[----:B------:R-:W-:Y:S01]  /*69f0*/  LOP3.LUT R3, R72, 0xffff0000, RZ, 0xc0, !PT ;  /* 0xffff000048037812 */ /* 0x000fe200078ec0ff */
[----:B------:R-:W-:Y:S01]  /*6a00*/  FMUL R23, R47, R23 ;  /* 0x000000172f177220 */ /* 0x000fe20000400000 */
[----:B------:R-:W-:Y:S01]  /*6a10*/  F2FP.BF16.F32.PACK_AB R55, R11, R6 ;  /* 0x000000060b37723e */ /* 0x000fe200000010ff */
[----:B------:R-:W-:Y:S01]  /*6a20*/  FFMA R19, R49, R0, R19 ;  /* 0x0000000031137223 */ /* 0x000fe20000000013 */
[----:B------:R-:W-:Y:S01]  /*6a30*/  SHF.L.U32 R0, R73, 0x10, RZ ;  /* 0x0000001049007819 */ /* 0x000fe200000006ff */
[----:B------:R-:W-:Y:S01]  /*6a40*/  FFMA R16, R49, R2, R16 ;  /* 0x0000000231107223 */ /* 0x000fe20000000010 */
[----:B------:R-:W-:Y:S01]  /*6a50*/  LOP3.LUT R2, R73, 0xffff0000, RZ, 0xc0, !PT ;  /* 0xffff000049027812 */ /* 0x000fe200078ec0ff */
[----:B------:R-:W-:Y:S01]  /*6a60*/  FFMA R17, R49, R3, R17 ;  /* 0x0000000331117223 */ /* 0x000fe20000000011 */
[----:B------:R-:W-:Y:S01]  /*6a70*/  SHF.L.U32 R3, R75, 0x10, RZ ;  /* 0x000000104b037819 */ /* 0x000fe200000006ff */
[----:B------:R-:W-:Y:S01]  /*6a80*/  FFMA R18, R49, R0, R18 ;  /* 0x0000000031127223 */ /* 0x000fe20000000012 */
[C---:B------:R-:W-:Y:S01]  /*6a90*/  SHF.L.U32 R0, R74.reuse, 0x10, RZ ;  /* 0x000000104a007819 */ /* 0x040fe200000006ff */
[----:B------:R1:W-:Y:S01]  /*6aa0*/  STS.128 [R104], R52 ;  /* 0x0000003468007388 */ /* 0x0003e20000000c00 */
[----:B------:R-:W-:Y:S01]  /*6ab0*/  F2FP.BF16.F32.PACK_AB R8, R9, R8 ;  /* 0x000000080908723e */ /* 0x000fe200000010ff */
[C---:B------:R-:W-:Y:S01]  /*6ac0*/  FFMA R23, R49.reuse, R2, R23 ;  /* 0x0000000231177223 */ /* 0x040fe20000000017 */
[----:B------:R-:W-:Y:S01]  /*6ad0*/  LOP3.LUT R2, R74, 0xffff0000, RZ, 0xc0, !PT ;  /* 0xffff00004a027812 */ /* 0x000fe200078ec0ff */
[----:B------:R-:W-:Y:S01]  /*6ae0*/  FFMA R20, R49, R0, R20 ;  /* 0x0000000031147223 */ /* 0x000fe20000000014 */
[----:B------:R-:W-:Y:S01]  /*6af0*/  LOP3.LUT R0, R75, 0xffff0000, RZ, 0xc0, !PT ;  /* 0xffff00004b007812 */ /* 0x000fe200078ec0ff */
[----:B------:R-:W-:Y:S01]  /*6b00*/  FMUL R27, R47, R27 ;  /* 0x0000001b2f1b7220 */ /* 0x000fe20000400000 */
[----:B------:R-:W-:Y:S01]  /*6b10*/  F2FP.BF16.F32.PACK_AB R9, R15, R10 ;  /* 0x0000000a0f09723e */ /* 0x000fe200000010ff */
[C---:B------:R-:W-:Y:S01]  /*6b20*/  FFMA R21, R49.reuse, R2, R21 ;  /* 0x0000000231157223 */ /* 0x040fe20000000015 */
[C---:B------:R-:W-:Y:S01]  /*6b30*/  FFMA R22, R49.reuse, R3, R22 ;  /* 0x0000000331167223 */ /* 0x040fe20000000016 */
[----:B------:R-:W-:Y:S01]  /*6b40*/  FFMA R27, R49, R0, R27 ;  /* 0x00000000311b7223 */ /* 0x000fe2000000001b */
[C---:B------:R-:W-:Y:S01]  /*6b50*/  SHF.L.U32 R2, R80.reuse, 0x10, RZ ;  /* 0x0000001050027819 */ /* 0x040fe200000006ff */
[C---:B------:R-:W-:Y:S01]  /*6b60*/  FMUL R31, R47.reuse, R31 ;  /* 0x0000001f2f1f7220 */ /* 0x040fe20000400000 */
[----:B------:R-:W-:Y:S01]  /*6b70*/  LOP3.LUT R0, R80, 0xffff0000, RZ, 0xc0, !PT ;  /* 0xffff000050007812 */ /* 0x000fe200078ec0ff */
[----:B------:R-:W-:Y:S01]  /*6b80*/  FMUL R35, R47, R35 ;  /* 0x000000232f237220 */ /* 0x000fe20000400000 */
[----:B------:R-:W-:Y:S01]  /*6b90*/  SHF.L.U32 R3, R81, 0x10, RZ ;  /* 0x0000001051037819 */ /* 0x000fe200000006ff */
[----:B------:R-:W-:Y:S01]  /*6ba0*/  FFMA R24, R49, R2, R24 ;  /* 0x0000000231187223 */ /* 0x000fe20000000018 */
[----:B------:R-:W-:Y:S01]  /*6bb0*/  F2FP.BF16.F32.PACK_AB R10, R13, R12 ;  /* 0x0000000c0d0a723e */ /* 0x000fe200000010ff */
[----:B------:R-:W-:Y:S01]  /*6bc0*/  FFMA R25, R49, R0, R25 ;  /* 0x0000000031197223 */ /* 0x000fe20000000019 */
[----:B------:R-:W-:Y:S01]  /*6bd0*/  F2FP.BF16.F32.PACK_AB R11, R19, R14 ;  /* 0x0000000e130b723e */ /* 0x000fe200000010ff */
[----:B------:R-:W-:Y:S01]  /*6be0*/  FFMA R26, R49, R3, R26 ;  /* 0x00000003311a7223 */ /* 0x000fe2000000001a */
[----:B------:R-:W-:Y:S02]  /*6bf0*/  LOP3.LUT R0, R81, 0xffff0000, RZ, 0xc0, !PT ;  /* 0xffff000051007812 */ /* 0x000fe400078ec0ff */
[C---:B------:R-:W-:Y:S01]  /*6c00*/  SHF.L.U32 R2, R82.reuse, 0x10, RZ ;  /* 0x0000001052027819 */ /* 0x040fe200000006ff */
[----:B------:R1:W-:Y:S01]  /*6c10*/  STS.128 [R103+0x10], R8 ;  /* 0x0000100867007388 */ /* 0x0003e20000000c00 */
[----:B------:R-:W-:Y:S01]  /*6c20*/  LOP3.LUT R3, R82, 0xffff0000, RZ, 0xc0, !PT ;  /* 0xffff000052037812 */ /* 0x000fe200078ec0ff */
[----:B------:R-:W-:Y:S01]  /*6c30*/  FFMA R31, R49, R0, R31 ;  /* 0x00000000311f7223 */ /* 0x000fe2000000001f */
[----:B------:R-:W-:Y:S01]  /*6c40*/  SHF.L.U32 R4, R83, 0x10, RZ ;  /* 0x0000001053047819 */ /* 0x000fe200000006ff */
[----:B------:R-:W-:Y:S01]  /*6c50*/  FFMA R28, R49, R2, R28 ;  /* 0x00000002311c7223 */ /* 0x000fe2000000001c */
[----:B------:R-:W-:Y:S01]  /*6c60*/  F2FP.BF16.F32.PACK_AB R16, R17, R16 ;  /* 0x000000101110723e */ /* 0x000fe200000010ff */
[----:B------:R-:W-:Y:S01]  /*6c70*/  FFMA R29, R49, R3, R29 ;  /* 0x00000003311d7223 */ /* 0x000fe2000000001d */
[----:B------:R-:W-:Y:S01]  /*6c80*/  LOP3.LUT R5, R83, 0xffff0000, RZ, 0xc0, !PT ;  /* 0xffff000053057812 */ /* 0x000fe200078ec0ff */
[----:B------:R-:W-:Y:S01]  /*6c90*/  FFMA R30, R49, R4, R30 ;  /* 0x00000004311e7223 */ /* 0x000fe2000000001e */
[----:B------:R-:W-:Y:S02]  /*6ca0*/  F2FP.BF16.F32.PACK_AB R17, R23, R18 ;  /* 0x000000121711723e */ /* 0x000fe400000010ff */
[----:B------:R-:W-:Y:S01]  /*6cb0*/  F2FP.BF16.F32.PACK_AB R18, R21, R20 ;  /* 0x000000141512723e */ /* 0x000fe200000010ff */
[----:B------:R-:W-:Y:S01]  /*6cc0*/  FFMA R35, R49, R5, R35 ;  /* 0x0000000531237223 */ /* 0x000fe20000000023 */
[----:B------:R-:W-:Y:S02]  /*6cd0*/  F2FP.BF16.F32.PACK_AB R19, R27, R22 ;  /* 0x000000161b13723e */ /* 0x000fe400000010ff */
[----:B------:R-:W-:Y:S02]  /*6ce0*/  F2FP.BF16.F32.PACK_AB R24, R25, R24 ;  /* 0x000000181918723e */ /* 0x000fe400000010ff */
[----:B------:R-:W-:Y:S01]  /*6cf0*/  F2FP.BF16.F32.PACK_AB R25, R31, R26 ;  /* 0x0000001a1f19723e */ /* 0x000fe200000010ff */
[----:B------:R1:W-:Y:S01]  /*6d00*/  STS.128 [R102+0x20], R16 ;  /* 0x0000201066007388 */ /* 0x0003e20000000c00 */
[----:B------:R-:W-:Y:S02]  /*6d10*/  F2FP.BF16.F32.PACK_AB R26, R29, R28 ;  /* 0x0000001c1d1a723e */ /* 0x000fe400000010ff */
[----:B------:R-:W-:Y:S05]  /*6d20*/  F2FP.BF16.F32.PACK_AB R27, R35, R30 ;  /* 0x0000001e231b723e */ /* 0x000fea00000010ff */
[----:B------:R1:W-:Y:S01]  /*6d30*/  STS.128 [R110+0x30], R24 ;  /* 0x000030186e007388 */ /* 0x0003e20000000c00 */
[----:B------:R-:W-:Y:S01]  /*6d40*/  @!PT LDS RZ, [RZ] ;  /* 0x00000000fffff984 */ /* 0x000fe20000000800 */
[----:B------:R-:W-:Y:S01]  /*6d50*/  @!PT LDS RZ, [RZ] ;  /* 0x00000000fffff984 */ /* 0x000fe20000000800 */
[----:B------:R-:W-:Y:S01]  /*6d60*/  @!PT LDS RZ, [RZ] ;  /* 0x00000000fffff984 */ /* 0x000fe20000000800 */
[----:B------:R-:W-:Y:S01]  /*6d70*/  @!PT LDS RZ, [RZ] ;  /* 0x00000000fffff984 */ /* 0x000fe20000000800 */
[----:B------:R2:W-:Y:S07]  /*6d80*/  MEMBAR.ALL.CTA ;  /* 0x0000000000007992 */ /* 0x0005ee0000008000 */
[----:B--2---:R-:W2:Y:S02]  /*6d90*/  FENCE.VIEW.ASYNC.S ;  /* 0x00000000000073c6 */ /* 0x004ea40000000000 */
[----:B--2---:R-:W-:Y:S06]  /*6da0*/  BAR.SYNC.DEFER_BLOCKING 0x1, 0x80 ;  /* 0x0042000000007b1d */ /* 0x004fec0000010000 */
[----:B------:R-:W-:Y:S05]  /*6db0*/  @P0 BRA `(.L_x_121) ;  /* 0x0000000000280947 */ /* 0x000fea0003800000 */
[----:B------:R-:W-:Y:S02]  /*6dc0*/  UIADD3 UR4, UPT, UPT, UR48, 0x200, URZ ;  /* 0x0000020030047890 */ /* 0x000fe4000fffe0ff */
[----:B------:R-:W-:Y:S01]  /*6dd0*/  UIADD3 UR6, UP0, UPT, UR52, 0x680, URZ ;  /* 0x0000068034067890 */ /* 0x000fe2000ff1e0ff */
[----:B------:R-:W-:Y:S03]  /*6de0*/  UMOV UR43, UR36 ;  /* 0x00000024002b7c82 */ /* 0x000fe60008000000 */
[----:B------:R-:W-:Y:S01]  /*6df0*/  MOV R97, UR4 ;  /* 0x0000000400617c02 */ /* 0x000fe20008000f00 */
[----:B------:R-:W-:Y:S03]  /*6e00*/  UIADD3.X UR7, UPT, UPT, URZ, UR53, URZ, UP0, !UPT ;  /* 0x00000035ff077290 */ /* 0x000fe600087fe4ff */
[----:B------:R-:W-:Y:S11]  /*6e10*/  R2UR UR40, R97 ;  /* 0x00000000612872ca */ /* 0x000ff600000e0000 */
[----:B------:R-:W-:Y:S02]  /*6e20*/  @!UPT UIADD3 URZ, UPT, UPT, URZ, URZ, URZ ;  /* 0x000000fffffff290 */ /* 0x000fe4000fffe0ff */
[----:B------:R2:W-:Y:S01]  /*6e30*/  UTMASTG.3D [UR40], [UR6] ;  /* 0x00000028060073b5 */ /* 0x0005e20008010000 */
[----:B------:R0:W-:Y:S01]  /*6e40*/  UTMACMDFLUSH ;  /* 0x00000000000079b7 */ /* 0x0001e20000000000 */
[----:B--2---:R-:W-:Y:S04]  /*6e50*/  DEPBAR.LE SB0, 0x1 ;  /* 0x000080400000791a */ /* 0x004fe80000000000 */
.L_x_121:
[----:B------:R-:W-:Y:S05]  /*6e60*/  BSYNC.RECONVERGENT B0 ;  /* 0x0000000000007941 */ /* 0x000fea0003800200 */
.L_x_120:
[----:B------:R-:W-:Y:S01]  /*6e70*/  BAR.SYNC.DEFER_BLOCKING 0x1, 0x80 ;  /* 0x0042000000007b1d */ /* 0x000fe20000010000 */
[----:B------:R-:W-:Y:S01]  /*6e80*/  ISETP.NE.AND P1, PT, R111, RZ, PT ;  /* 0x000000ff6f00720c */ /* 0x000fe20003f25270 */
[----:B------:R-:W-:Y:S01]  /*6e90*/  UISETP.NE.AND UP0, UPT, UR49, URZ, UPT ;  /* 0x000000ff3100728c */ /* 0x000fe2000bf05270 */
[----:B------:R-:W-:Y:S11]  /*6ea0*/  LEA R2, R60, UR48, 0x3 ;  /* 0x000000303c027c11 */ /* 0x000ff6000f8e18ff */
[----:B------:R-:W-:Y:S01]  /*6eb0*/  @P1 SHF.L.U32 R3, R101, 0x1f, RZ ;  /* 0x0000001f65031819 */ /* 0x000fe200000006ff */
[----:B------:R-:W-:Y:S06]  /*6ec0*/  BRA.U !UP0, `(.L_x_122) ;  /* 0x0000000108247547 */ /* 0x000fec000b800000 */
[----:B------:R-:W-:Y:S01]  /*6ed0*/  IMAD.U32 R4, RZ, RZ, UR51 ;  /* 0x00000033ff047e24 */ /* 0x000fe2000f8e00ff */
[----:B------:R-:W-:Y:S01]  /*6ee0*/  MOV R0, UR37 ;  /* 0x0000002500007c02 */ /* 0x000fe20008000f00 */
[----:B------:R-:W-:Y:S03]  /*6ef0*/  UIADD3 UR51, UPT, UPT, UR51, 0x1, URZ ;  /* 0x0000000133337890 */ /* 0x000fe6000fffe0ff */
[----:B------:R-:W-:Y:S01]  /*6f00*/  @P1 LEA R4, R4, UR48, 0x3 ;  /* 0x0000003004041c11 */ /* 0x000fe2000f8e18ff */
[----:B------:R-:W-:Y:S04]  /*6f10*/  UISETP.NE.AND UP0, UPT, UR51, 0x4, UPT ;  /* 0x000000043300788c */ /* 0x000fe8000bf05270 */
[----:B------:R-:W-:Y:S01]  /*6f20*/  @P1 VIADD R4, R4, 0xa0 ;  /* 0x000000a004041836 */ /* 0x000fe20000000000 */
[----:B------:R-:W-:Y:S04]  /*6f30*/  USEL UR51, UR51, URZ, UP0 ;  /* 0x000000ff33337287 */ /* 0x000fe80008000000 */
[----:B------:R-:W-:Y:S04]  /*6f40*/  @P1 PRMT R0, R0, 0x654, R4 ;  /* 0x0000065400001816 */ /* 0x000fe80000000004 */
[----:B------:R2:W-:Y:S04]  /*6f50*/  @P1 SYNCS.ARRIVE.TRANS64.RED.A1T0 RZ, [R0+URZ], RZ ;  /* 0x000000ff00ff19a7 */ /* 0x0005e800081004ff */
.L_x_122:
[----:B------:R-:W4:Y:S01]  /*6f60*/  @P1 SYNCS.PHASECHK.TRANS64.TRYWAIT P0, [R2+URZ+0x80], R3 ;  /* 0x00008003020015a7 */ /* 0x000f2200080011ff */
[----:B------:R-:W-:Y:S01]  /*6f70*/  BSSY B1, `(.L_x_123) ;  /* 0x0000016000017945 */ /* 0x000fe20003800000 */
[----:B----4-:R-:W-:Y:S03]  /*6f80*/  @P1 SEL R61, RZ, 0x1, !P0 ;  /* 0x00000001ff3d1807 */ /* 0x010fe60004000000 */
[----:B------:R-:W-:Y:S05]  /*6f90*/  @!P1 BRA `(.L_x_124) ;  /* 0x00000000004c9947 */ /* 0x000fea0003800000 */
[----:B------:R-:W-:Y:S01]  /*6fa0*/  ISETP.NE.AND P0, PT, R61, RZ, PT ;  /* 0x000000ff3d00720c */ /* 0x000fe20003f05270 */
[----:B------:R-:W-:Y:S01]  /*6fb0*/  BSSY B0, `(.L_x_125) ;  /* 0x000000b000007945 */ /* 0x000fe20003800000 */
[----:B------:R-:W-:Y:S11]  /*6fc0*/  ISETP.NE.AND P1, PT, R62, RZ, PT ;  /* 0x000000ff3e00720c */ /* 0x000ff60003f25270 */
[----:B------:R-:W-:Y:S02]  /*6fd0*/  @!UPT UIADD3 URZ, UPT, UPT, URZ, URZ, URZ ;  /* 0x000000fffffff290 */ /* 0x000fe4000fffe0ff */
[C---:B------:R-:W-:Y:S01]  /*6fe0*/  @P1 IMAD R6, R60.reuse, 0x2000, R104 ;  /* 0x000020003c061824 */ /* 0x040fe200078e0268 */
[C---:B------:R-:W-:Y:S01]  /*6ff0*/  @P1 LEA R4, R60.reuse, R102, 0xd ;  /* 0x000000663c041211 */ /* 0x040fe200078e68ff */
[C---:B------:R-:W-:Y:S02]  /*7000*/  @P1 IMAD R5, R60.reuse, 0x2000, R103 ;  /* 0x000020003c051824 */ /* 0x040fe400078e0267 */
[----:B------:R-:W-:Y:S01]  /*7010*/  @P1 IMAD R3, R60, 0x2000, R110 ;  /* 0x000020003c031824 */ /* 0x000fe200078e026e */
[----:B------:R-:W-:Y:S06]  /*7020*/  @P0 BRA `(.L_x_126) ;  /* 0x00000000000c0947 */ /* 0x000fec0003800000 */
[----:B--2---:R-:W-:Y:S04]  /*7030*/  SHF.L.U32 R0, R101, 0x1f, RZ ;  /* 0x0000001f65007819 */ /* 0x004fe800000006ff */
[----:B------:R-:W2:Y:S02]  /*7040*/  SYNCS.PHASECHK.TRANS64.TRYWAIT P0, [R2+URZ+0x80], R0 ;  /* 0x00008000020075a7 */ /* 0x000ea400080011ff */
[----:B--2---:R-:W-:Y:S05]  /*7050*/  @!P0 BRA `(.L_x_127) ;  /* 0x0000003400108947 */ /* 0x004fea0003800000 */
.L_x_126:
[----:B------:R-:W-:Y:S05]  /*7060*/  BSYNC B0 ;  /* 0x0000000000007941 */ /* 0x000fea0003800000 */
.L_x_125:
[----:B------:R-:W-:Y:S02]  /*7070*/  ISETP.NE.AND P0, PT, R62, RZ, PT ;  /* 0x000000ff3e00720c */ /* 0x000fe40003f05270 */
[----:B------:R-:W-:Y:S11]  /*7080*/  IADD3 R60, PT, PT, R60, 0x1, RZ ;  /* 0x000000013c3c7810 */ /* 0x000ff60007ffe0ff */
[----:B------:R4:W1:Y:S04]  /*7090*/  @P0 LDS.128 R56, [R6] ;  /* 0x0000000006380984 */ /* 0x0008680000000c00 */
[----:B------:R4:W1:Y:S04]  /*70a0*/  @P0 LDS.128 R64, [R5+0x10] ;  /* 0x0000100005400984 */ /* 0x0008680000000c00 */
[----:B------:R4:W1:Y:S04]  /*70b0*/  @P0 LDS.128 R72, [R4+0x20] ;  /* 0x0000200004480984 */ /* 0x0008680000000c00 */
[----:B------:R4:W1:Y:S02]  /*70c0*/  @P0 LDS.128 R80, [R3+0x30] ;  /* 0x0000300003500984 */ /* 0x0008640000000c00 */
.L_x_124:
[----:B------:R-:W-:Y:S05]  /*70d0*/  BSYNC B1 ;  /* 0x0000000000017941 */ /* 0x000fea0003800000 */
.L_x_123:
[----:B--2---:R-:W-:Y:S05]  /*70e0*/  VIADD R0, R48, 0x20 ;  /* 0x0000002030007836 */ /* 0x004fea0000000000 */
[----:B------:R-:W-:Y:S04]  /*70f0*/  SHF.R.U32.HI R0, RZ, 0x15, R0 ;  /* 0x00000015ff007819 */ /* 0x000fe80000011600 */
[----:B------:R-:W-:Y:S11]  /*7100*/  LOP3.LUT P0, RZ, R0, 0x3, R96, 0x48, !PT ;  /* 0x0000000300ff7812 */ /* 0x000ff60007804860 */
[----:B------:R-:W-:Y:S02]  /*7110*/  @!UPT UIADD3 URZ, UPT, UPT, URZ, URZ, URZ ;  /* 0x000000fffffff290 */ /* 0x000fe4000fffe0ff */
[----:B------:R-:W-:Y:S05]  /*7120*/  @!P0 BRA `(.L_x_128) ;  /* 0x0000000000408947 */ /* 0x000fea0003800000 */
[----:B------:R-:W2:Y:S01]  /*7130*/  LDCU.64 UR8, c[0x4][0x70] ;  /* 0x01000e00ff0877ac */ /* 0x000ea20008000a00 */
[----:B----4-:R-:W-:Y:S01]  /*7140*/  MOV R3, 0x0 ;  /* 0x0000000000037802 */ /* 0x010fe20000000f00 */
[----:B------:R-:W-:Y:S02]  /*7150*/  HFMA2 R12, -RZ, RZ, 0, 5.9604644775390625e-08 ;  /* 0x00000001ff0c7431 */ /* 0x000fe400000001ff */
[----:B-1----:R-:W-:Y:S02]  /*7160*/  IMAD.MOV.U32 R8, RZ, RZ, 0x192 ;  /* 0x00000192ff087424 */ /* 0x002fe400078e00ff */
[----:B------:R-:W-:Y:S01]  /*7170*/  IMAD.MOV.U32 R13, RZ, RZ, RZ ;  /* 0x000000ffff0d7224 */ /* 0x000fe200078e00ff */
[----:B------:R-:W1:Y:S01]  /*7180*/  LDCU.64 UR6, c[0x4][0x78] ;  /* 0x01000f00ff0677ac */ /* 0x000e620008000a00 */
[----:B------:R-:W4:Y:S01]  /*7190*/  LDC.64 R2, c[0x4][R3] ;  /* 0x0100000003027b82 */ /* 0x000f220000000a00 */
[----:B------:R-:W5:Y:S01]  /*71a0*/  LDCU.64 UR4, c[0x4][0x10] ;  /* 0x01000200ff0477ac */ /* 0x000f620008000a00 */
[----:B--2---:R-:W-:Y:S01]  /*71b0*/  MOV R5, UR9 ;  /* 0x0000000900057c02 */ /* 0x004fe20008000f00 */
[----:B------:R-:W-:Y:S01]  /*71c0*/  IMAD.U32 R4, RZ, RZ, UR8 ;  /* 0x00000008ff047e24 */ /* 0x000fe2000f8e00ff */
[----:B-1----:R-:W-:Y:S01]  /*71d0*/  MOV R7, UR7 ;  /* 0x0000000700077c02 */ /* 0x002fe20008000f00 */
[----:B------:R-:W-:Y:S01]  /*71e0*/  IMAD.U32 R6, RZ, RZ, UR6 ;  /* 0x00000006ff067e24 */ /* 0x000fe2000f8e00ff */
[----:B-----5:R-:W-:Y:S01]  /*71f0*/  MOV R11, UR5 ;  /* 0x00000005000b7c02 */ /* 0x020fe20008000f00 */
[----:B------:R-:W-:Y:S02]  /*7200*/  IMAD.U32 R10, RZ, RZ, UR4 ;  /* 0x00000004ff0a7e24 */ /* 0x000fe4000f8e00ff */
[----:B------:R-:W-:Y:S07]  /*7210*/  LEPC R20, `(.L_x_128) ;  /* 0x000000001014794e */ /* 0x000fee0000000000 */
[----:B---34-:R-:W-:Y:S05]  /*7220*/  CALL.ABS.NOINC R2 ;  /* 0x0000000002007343 */ /* 0x018fea0003c00000 */
.L_x_128:
[----:B------:R-:W-:Y:S01]  /*7230*/  ISETP.NE.AND P6, PT, R111, RZ, PT ;  /* 0x000000ff6f00720c */ /* 0x000fe20003fc5270 */
[----:B------:R-:W-:Y:S05]  /*7240*/  WARPSYNC.ALL ;  /* 0x0000000000007948 */ /* 0x000fea0003800000 */
[----:B------:R-:W-:Y:S01]  /*7250*/  R2UR UR4, R48 ;  /* 0x00000000300472ca */ /* 0x000fe200000e0000 */
[----:B------:R-:W-:Y:S01]  /*7260*/  BSSY.RECONVERGENT B0, `(.L_x_129) ;  /* 0x000008f000007945 */ /* 0x000fe20003800200 */
[----:B------:R-:W-:Y:S02]  /*7270*/  MOV R50, UR51 ;  /* 0x0000003300327c02 */ /* 0x000fe40008000f00 */
[----:B-1--4-:R-:W-:Y:S02]  /*7280*/  SHF.L.U32 R3, R56, 0x10, RZ ;  /* 0x0000001038037819 */ /* 0x012fe400000006ff */
[----:B------:R-:W-:Y:S02]  /*7290*/  MOV R63, UR37 ;  /* 0x00000025003f7c02 */ /* 0x000fe40008000f00 */
[----:B------:R-:W-:Y:S02]  /*72a0*/  @P6 LEA R50, R50, UR48, 0x3 ;  /* 0x0000003032326c11 */ /* 0x000fe4000f8e18ff */
[----:B------:R-:W-:Y:S02]  /*72b0*/  LOP3.LUT R51, R57, 0xffff0000, RZ, 0xc0, !PT ;  /* 0xffff000039337812 */ /* 0x000fe400078ec0ff */
[----:B------:R-:W-:Y:S01]  /*72c0*/  @P6 IADD3 R50, PT, PT, R50, 0xa0, RZ ;  /* 0x000000a032326810 */ /* 0x000fe20007ffe0ff */
[----:B------:R-:W1:Y:S01]  /*72d0*/  LDTM.x32 R4, tmem[UR4+0x20] ;  /* 0x00002004000479ee */ /* 0x000e6200082c0000 */
[----:B------:R-:W-:Y:S02]  /*72e0*/  ISETP.NE.AND P0, PT, R106, RZ, PT ;  /* 0x000000ff6a00720c */ /* 0x000fe40003f05270 */
[----:B------:R-:W-:Y:S02]  /*72f0*/  @P6 PRMT R63, R63, 0x654, R50 ;  /* 0x000006543f3f6816 */ /* 0x000fe40000000032 */
[----:B------:R-:W-:Y:S01]  /*7300*/  SHF.L.U32 R50, R57, 0x10, RZ ;  /* 0x0000001039327819 */ /* 0x000fe200000006ff */
[C---:B-1----:R-:W-:Y:S01]  /*7310*/  FMUL R0, R47.reuse, R4 ;  /* 0x000000042f007220 */ /* 0x042fe20000400000 */
[----:B------:R-:W-:Y:S01]  /*7320*/  LOP3.LUT R4, R56, 0xffff0000, RZ, 0xc0, !PT ;  /* 0xffff000038047812 */ /* 0x000fe200078ec0ff */
[C---:B------:R-:W-:Y:S01]  /*7330*/  FMUL R2, R47.reuse, R5 ;  /* 0x000000052f027220 */ /* 0x040fe20000400000 */
[----:B------:R-:W-:Y:S01]  /*7340*/  FMUL R7, R47, R7 ;  /* 0x000000072f077220 */ /* 0x000fe20000400000 */
[----:B------:R-:W-:Y:S01]  /*7350*/  FFMA R0, R49, R3, R0 ;  /* 0x0000000331007223 */ /* 0x000fe20000000000 */
[----:B------:R-:W-:Y:S01]  /*7360*/  FMUL R3, R47, R6 ;  /* 0x000000062f037220 */ /* 0x000fe20000400000 */
[----:B------:R-:W-:Y:S01]  /*7370*/  FFMA R2, R49, R4, R2 ;  /* 0x0000000431027223 */ /* 0x000fe20000000002 */
[C---:B------:R-:W-:Y:S01]  /*7380*/  FMUL R4, R47.reuse, R8 ;  /* 0x000000082f047220 */ /* 0x040fe20000400000 */
[C---:B------:R-:W-:Y:S01]  /*7390*/  FMUL R8, R47.reuse, R12 ;  /* 0x0000000c2f087220 */ /* 0x040fe20000400000 */
[C---:B------:R-:W-:Y:S01]  /*73a0*/  FMUL R12, R47.reuse, R16 ;  /* 0x000000102f0c7220 */ /* 0x040fe20000400000 */
[C---:B------:R-:W-:Y:S01]  /*73b0*/  FMUL R16, R47.reuse, R20 ;  /* 0x000000142f107220 */ /* 0x040fe20000400000 */
[----:B------:R-:W-:Y:S01]  /*73c0*/  F2FP.BF16.F32.PACK_AB R52, R2, R0 ;  /* 0x000000000234723e */ /* 0x000fe200000010ff */
[C---:B------:R-:W-:Y:S01]  /*73d0*/  FMUL R20, R47.reuse, R24 ;  /* 0x000000182f147220 */ /* 0x040fe20000400000 */
[C---:B------:R-:W-:Y:S01]  /*73e0*/  LOP3.LUT R0, R58.reuse, 0xffff0000, RZ, 0xc0, !PT ;  /* 0xffff00003a007812 */ /* 0x040fe200078ec0ff */
[----:B------:R-:W-:Y:S01]  /*73f0*/  FMUL R24, R47, R28 ;  /* 0x0000001c2f187220 */ /* 0x000fe20000400000 */
[----:B------:R-:W-:Y:S01]  /*7400*/  SHF.L.U32 R2, R59, 0x10, RZ ;  /* 0x000000103b027819 */ /* 0x000fe200000006ff */
[C---:B------:R-:W-:Y:S01]  /*7410*/  FMUL R28, R47.reuse, R32 ;  /* 0x000000202f1c7220 */ /* 0x040fe20000400000 */
[----:B------:R-:W-:Y:S01]  /*7420*/  SHF.L.U32 R32, R58, 0x10, RZ ;  /* 0x000000103a207819 */ /* 0x000fe200000006ff */
[----:B------:R-:W-:Y:S01]  /*7430*/  FMUL R5, R47, R9 ;  /* 0x000000092f057220 */ /* 0x000fe20000400000 */
[C---:B------:R-:W-:Y:S01]  /*7440*/  FFMA R3, R49.reuse, R50, R3 ;  /* 0x0000003231037223 */ /* 0x040fe20000000003 */
[----:B------:R-:W-:Y:S01]  /*7450*/  FFMA R7, R49, R51, R7 ;  /* 0x0000003331077223 */ /* 0x000fe20000000007 */
[----:B------:R-:W-:Y:S01]  /*7460*/  FMUL R6, R47, R10 ;  /* 0x0000000a2f067220 */ /* 0x000fe20000400000 */
[----:B------:R-:W-:Y:S01]  /*7470*/  FFMA R4, R49, R32, R4 ;  /* 0x0000002031047223 */ /* 0x000fe20000000004 */
[----:B------:R-:W-:Y:S01]  /*7480*/  LOP3.LUT R32, R59, 0xffff0000, RZ, 0xc0, !PT ;  /* 0xffff00003b207812 */ /* 0x000fe200078ec0ff */
[----:B------:R-:W-:Y:S01]  /*7490*/  FFMA R5, R49, R0, R5 ;  /* 0x0000000031057223 */ /* 0x000fe20000000005 */
[C---:B------:R-:W-:Y:S01]  /*74a0*/  SHF.L.U32 R0, R64.reuse, 0x10, RZ ;  /* 0x0000001040007819 */ /* 0x040fe200000006ff */
[----:B------:R-:W-:Y:S01]  /*74b0*/  FMUL R11, R47, R11 ;  /* 0x0000000b2f0b7220 */ /* 0x000fe20000400000 */
[----:B------:R-:W-:Y:S01]  /*74c0*/  F2FP.BF16.F32.PACK_AB R53, R7, R3 ;  /* 0x000000030735723e */ /* 0x000fe200000010ff */
[C---:B------:R-:W-:Y:S01]  /*74d0*/  FFMA R6, R49.reuse, R2, R6 ;  /* 0x0000000231067223 */ /* 0x040fe20000000006 */
[----:B------:R-:W-:Y:S01]  /*74e0*/  LOP3.LUT R2, R64, 0xffff0000, RZ, 0xc0, !PT ;  /* 0xffff000040027812 */ /* 0x000fe200078ec0ff */
[----:B------:R-:W-:Y:S01]  /*74f0*/  FFMA R11, R49, R32, R11 ;  /* 0x00000020310b7223 */ /* 0x000fe2000000000b */
[----:B------:R-:W-:Y:S01]  /*7500*/  SHF.L.U32 R3, R65, 0x10, RZ ;  /* 0x0000001041037819 */ /* 0x000fe200000006ff */
[----:B------:R-:W-:Y:S01]  /*7510*/  FFMA R8, R49, R0, R8 ;  /* 0x0000000031087223 */ /* 0x000fe20000000008 */
[----:B------:R-:W-:Y:S01]  /*7520*/  LOP3.LUT R0, R65, 0xffff0000, RZ, 0xc0, !PT ;  /* 0xffff000041007812 */ /* 0x000fe200078ec0ff */
[----:B------:R-:W-:Y:S01]  /*7530*/  FMUL R9, R47, R13 ;  /* 0x0000000d2f097220 */ /* 0x000fe20000400000 */
[----:B------:R-:W-:Y:S01]  /*7540*/  F2FP.BF16.F32.PACK_AB R54, R5, R4 ;  /* 0x000000040536723e */ /* 0x000fe200000010ff */
[----:B------:R-:W-:Y:S01]  /*7550*/  FMUL R10, R47, R14 ;  /* 0x0000000e2f0a7220 */ /* 0x000fe20000400000 */
[----:B------:R-:W-:Y:S01]  /*7560*/  F2FP.BF16.F32.PACK_AB R55, R11, R6 ;  /* 0x000000060b37723e */ /* 0x000fe200000010ff */
[----:B------:R-:W-:Y:S01]  /*7570*/  FMUL R15, R47, R15 ;  /* 0x0000000f2f0f7220 */ /* 0x000fe20000400000 */
[----:B------:R-:W-:Y:S01]  /*7580*/  SHF.L.U32 R4, R81, 0x10, RZ ;  /* 0x0000001051047819 */ /* 0x000fe200000006ff */
[C---:B------:R-:W-:Y:S01]  /*7590*/  FFMA R9, R49.reuse, R2, R9 ;  /* 0x0000000231097223 */ /* 0x040fe20000000009 */
[C---:B------:R-:W-:Y:S01]  /*75a0*/  SHF.L.U32 R2, R66.reuse, 0x10, RZ ;  /* 0x0000001042027819 */ /* 0x040fe200000006ff */
[C---:B------:R-:W-:Y:S01]  /*75b0*/  FFMA R10, R49.reuse, R3, R10 ;  /* 0x00000003310a7223 */ /* 0x040fe2000000000a */
[----:B------:R-:W-:Y:S01]  /*75c0*/  LOP3.LUT R3, R66, 0xffff0000, RZ, 0xc0, !PT ;  /* 0xffff000042037812 */ /* 0x000fe200078ec0ff */
[----:B------:R-:W-:Y:S01]  /*75d0*/  FFMA R15, R49, R0, R15 ;  /* 0x00000000310f7223 */ /* 0x000fe2000000000f */
[----:B------:R-:W-:Y:S01]  /*75e0*/  SHF.L.U32 R0, R67, 0x10, RZ ;  /* 0x0000001043007819 */ /* 0x000fe200000006ff */
[----:B------:R-:W-:Y:S01]  /*75f0*/  FMUL R13, R47, R17 ;  /* 0x000000112f0d7220 */ /* 0x000fe20000400000 */
[----:B------:R-:W-:Y:S01]  /*7600*/  F2FP.BF16.F32.PACK_AB R8, R9, R8 ;  /* 0x000000080908723e */ /* 0x000fe200000010ff */
[----:B------:R-:W-:Y:S01]  /*7610*/  FMUL R14, R47, R18 ;  /* 0x000000122f0e7220 */ /* 0x000fe20000400000 */
[----:B------:R-:W-:Y:S01]  /*7620*/  F2FP.BF16.F32.PACK_AB R9, R15, R10 ;  /* 0x0000000a0f09723e */ /* 0x000fe200000010ff */
[----:B------:R-:W-:Y:S01]  /*7630*/  FFMA R12, R49, R2, R12 ;  /* 0x00000002310c7223 */ /* 0x000fe2000000000c */
[----:B------:R-:W-:Y:S01]  /*7640*/  LOP3.LUT R2, R67, 0xffff0000, RZ, 0xc0, !PT ;  /* 0xffff000043027812 */ /* 0x000fe200078ec0ff */
[----:B------:R-:W-:Y:S01]  /*7650*/  FFMA R13, R49, R3, R13 ;  /* 0x00000003310d7223 */ /* 0x000fe2000000000d */
[----:B------:R-:W-:Y:S01]  /*7660*/  SHF.L.U32 R3, R73, 0x10, RZ ;  /* 0x0000001049037819 */ /* 0x000fe200000006ff */
[----:B------:R-:W-:Y:S01]  /*7670*/  FFMA R14, R49, R0, R14 ;  /* 0x00000000310e7223 */ /* 0x000fe2000000000e */
[C---:B------:R-:W-:Y:S01]  /*7680*/  SHF.L.U32 R0, R72.reuse, 0x10, RZ ;  /* 0x0000001048007819 */ /* 0x040fe200000006ff */
[----:B------:R-:W-:Y:S01]  /*7690*/  FMUL R19, R47, R19 ;  /* 0x000000132f137220 */ /* 0x000fe20000400000 */
[----:B------:R-:W-:Y:S01]  /*76a0*/  F2FP.BF16.F32.PACK_AB R10, R13, R12 ;  /* 0x0000000c0d0a723e */ /* 0x000fe200000010ff */
[----:B------:R-:W-:Y:S01]  /*76b0*/  FMUL R17, R47, R21 ;  /* 0x000000152f117220 */ /* 0x000fe20000400000 */
[----:B------:R-:W-:Y:S01]  /*76c0*/  LOP3.LUT R5, R83, 0xffff0000, RZ, 0xc0, !PT ;  /* 0xffff000053057812 */ /* 0x000fe200078ec0ff */
[C---:B------:R-:W-:Y:S01]  /*76d0*/  FFMA R19, R49.reuse, R2, R19 ;  /* 0x0000000231137223 */ /* 0x040fe20000000013 */
[----:B------:R-:W-:Y:S01]  /*76e0*/  LOP3.LUT R2, R72, 0xffff0000, RZ, 0xc0, !PT ;  /* 0xffff000048027812 */ /* 0x000fe200078ec0ff */
[----:B------:R1:W-:Y:S01]  /*76f0*/  STS.128 [R104+0x2000], R52 ;  /* 0x0020003468007388 */ /* 0x0003e20000000c00 */
[----:B------:R-:W-:Y:S01]  /*7700*/  FFMA R16, R49, R0, R16 ;  /* 0x0000000031107223 */ /* 0x000fe20000000010 */
[----:B------:R-:W-:Y:S01]  /*7710*/  LOP3.LUT R0, R73, 0xffff0000, RZ, 0xc0, !PT ;  /* 0xffff000049007812 */ /* 0x000fe200078ec0ff */
[----:B------:R-:W-:Y:S01]  /*7720*/  FMUL R18, R47, R22 ;  /* 0x000000162f127220 */ /* 0x000fe20000400000 */
[----:B------:R-:W-:Y:S01]  /*7730*/  F2FP.BF16.F32.PACK_AB R11, R19, R14 ;  /* 0x0000000e130b723e */ /* 0x000fe200000010ff */
[----:B------:R-:W-:Y:S01]  /*7740*/  FMUL R23, R47, R23 ;  /* 0x000000172f177220 */ /* 0x000fe20000400000 */
[C---:B------:R-:W-:Y:S01]  /*7750*/  FFMA R17, R49.reuse, R2, R17 ;  /* 0x0000000231117223 */ /* 0x040fe20000000011 */
[C---:B------:R-:W-:Y:S01]  /*7760*/  SHF.L.U32 R2, R74.reuse, 0x10, RZ ;  /* 0x000000104a027819 */ /* 0x040fe200000006ff */
[----:B------:R-:W-:Y:S01]  /*7770*/  FFMA R18, R49, R3, R18 ;  /* 0x0000000331127223 */ /* 0x000fe20000000012 */
[----:B------:R-:W-:Y:S01]  /*7780*/  SHF.L.U32 R3, R75, 0x10, RZ ;  /* 0x000000104b037819 */ /* 0x000fe200000006ff */
[----:B------:R1:W-:Y:S01]  /*7790*/  STS.128 [R103+0x2010], R8 ;  /* 0x0020100867007388 */ /* 0x0003e20000000c00 */
[----:B------:R-:W-:Y:S01]  /*77a0*/  F2FP.BF16.F32.PACK_AB R16, R17, R16 ;  /* 0x000000101110723e */ /* 0x000fe200000010ff */
[----:B------:R-:W-:Y:S01]  /*77b0*/  FFMA R23, R49, R0, R23 ;  /* 0x0000000031177223 */ /* 0x000fe20000000017 */
[----:B------:R-:W-:Y:S01]  /*77c0*/  LOP3.LUT R0, R74, 0xffff0000, RZ, 0xc0, !PT ;  /* 0xffff00004a007812 */ /* 0x000fe200078ec0ff */
[C---:B------:R-:W-:Y:S01]  /*77d0*/  FMUL R21, R47.reuse, R25 ;  /* 0x000000192f157220 */ /* 0x040fe20000400000 */
[----:B------:R-:W-:Y:S01]  /*77e0*/  FMUL R22, R47, R26 ;  /* 0x0000001a2f167220 */ /* 0x000fe20000400000 */
[C---:B------:R-:W-:Y:S01]  /*77f0*/  FFMA R20, R49.reuse, R2, R20 ;  /* 0x0000000231147223 */ /* 0x040fe20000000014 */
[C---:B------:R-:W-:Y:S01]  /*7800*/  SHF.L.U32 R2, R80.reuse, 0x10, RZ ;  /* 0x0000001050027819 */ /* 0x040fe200000006ff */
[----:B------:R-:W-:Y:S01]  /*7810*/  FFMA R21, R49, R0, R21 ;  /* 0x0000000031157223 */ /* 0x000fe20000000015 */
[----:B------:R-:W-:Y:S01]  /*7820*/  LOP3.LUT R0, R75, 0xffff0000, RZ, 0xc0, !PT ;  /* 0xffff00004b007812 */ /* 0x000fe200078ec0ff */
[----:B------:R-:W-:Y:S01]  /*7830*/  FFMA R22, R49, R3, R22 ;  /* 0x0000000331167223 */ /* 0x000fe20000000016 */
[C---:B------:R-:W-:Y:S01]  /*7840*/  FMUL R27, R47.reuse, R27 ;  /* 0x0000001b2f1b7220 */ /* 0x040fe20000400000 */
[----:B------:R-:W-:Y:S01]  /*7850*/  LOP3.LUT R3, R80, 0xffff0000, RZ, 0xc0, !PT ;  /* 0xffff000050037812 */ /* 0x000fe200078ec0ff */
[C---:B------:R-:W-:Y:S01]  /*7860*/  FMUL R25, R47.reuse, R29 ;  /* 0x0000001d2f197220 */ /* 0x040fe20000400000 */
[----:B------:R-:W-:Y:S01]  /*7870*/  FMUL R26, R47, R30 ;  /* 0x0000001e2f1a7220 */ /* 0x000fe20000400000 */
[C---:B------:R-:W-:Y:S01]  /*7880*/  FFMA R27, R49.reuse, R0, R27 ;  /* 0x00000000311b7223 */ /* 0x040fe2000000001b */
[----:B------:R-:W-:Y:S01]  /*7890*/  FFMA R24, R49, R2, R24 ;  /* 0x0000000231187223 */ /* 0x000fe20000000018 */
[----:B------:R-:W-:Y:S01]  /*78a0*/  LOP3.LUT R0, R81, 0xffff0000, RZ, 0xc0, !PT ;  /* 0xffff000051007812 */ /* 0x000fe200078ec0ff */
[----:B------:R-:W-:Y:S01]  /*78b0*/  FFMA R25, R49, R3, R25 ;  /* 0x0000000331197223 */ /* 0x000fe20000000019 */
[----:B------:R-:W-:Y:S01]  /*78c0*/  FMUL R31, R47, R31 ;  /* 0x0000001f2f1f7220 */ /* 0x000fe20000400000 */
[C---:B------:R-:W-:Y:S01]  /*78d0*/  SHF.L.U32 R2, R82.reuse, 0x10, RZ ;  /* 0x0000001052027819 */ /* 0x040fe200000006ff */
[----:B------:R-:W-:Y:S01]  /*78e0*/  FFMA R26, R49, R4, R26 ;  /* 0x00000004311a7223 */ /* 0x000fe2000000001a */
[----:B------:R-:W-:Y:S01]  /*78f0*/  LOP3.LUT R3, R82, 0xffff0000, RZ, 0xc0, !PT ;  /* 0xffff000052037812 */ /* 0x000fe200078ec0ff */
[----:B------:R-:W-:Y:S01]  /*7900*/  FMUL R29, R47, R33 ;  /* 0x000000212f1d7220 */ /* 0x000fe20000400000 */
[----:B------:R-:W-:Y:S01]  /*7910*/  SHF.L.U32 R4, R83, 0x10, RZ ;  /* 0x0000001053047819 */ /* 0x000fe200000006ff */
[----:B------:R-:W-:Y:S01]  /*7920*/  FMUL R30, R47, R34 ;  /* 0x000000222f1e7220 */ /* 0x000fe20000400000 */
[----:B------:R-:W-:Y:S01]  /*7930*/  F2FP.BF16.F32.PACK_AB R17, R23, R18 ;  /* 0x000000121711723e */ /* 0x000fe200000010ff */
[----:B------:R-:W-:Y:S01]  /*7940*/  FFMA R31, R49, R0, R31 ;  /* 0x00000000311f7223 */ /* 0x000fe2000000001f */
[----:B------:R-:W-:Y:S01]  /*7950*/  FMUL R35, R47, R35 ;  /* 0x000000232f237220 */ /* 0x000fe20000400000 */
[----:B------:R-:W-:Y:S01]  /*7960*/  F2FP.BF16.F32.PACK_AB R18, R21, R20 ;  /* 0x000000141512723e */ /* 0x000fe200000010ff */
[----:B------:R-:W-:Y:S01]  /*7970*/  FFMA R28, R49, R2, R28 ;  /* 0x00000002311c7223 */ /* 0x000fe2000000001c */
[----:B------:R-:W-:Y:S01]  /*7980*/  F2FP.BF16.F32.PACK_AB R19, R27, R22 ;  /* 0x000000161b13723e */ /* 0x000fe200000010ff */
[C---:B------:R-:W-:Y:S01]  /*7990*/  FFMA R29, R49.reuse, R3, R29 ;  /* 0x00000003311d7223 */ /* 0x040fe2000000001d */
[C---:B------:R-:W-:Y:S01]  /*79a0*/  FFMA R30, R49.reuse, R4, R30 ;  /* 0x00000004311e7223 */ /* 0x040fe2000000001e */
[----:B------:R-:W-:Y:S01]  /*79b0*/  FFMA R35, R49, R5, R35 ;  /* 0x0000000531237223 */ /* 0x000fe20000000023 */
[----:B------:R-:W-:Y:S01]  /*79c0*/  F2FP.BF16.F32.PACK_AB R24, R25, R24 ;  /* 0x000000181918723e */ /* 0x000fe200000010ff */
[----:B------:R1:W-:Y:S01]  /*79d0*/  STS.128 [R102+0x2020], R16 ;  /* 0x0020201066007388 */ /* 0x0003e20000000c00 */
[----:B------:R-:W-:Y:S02]  /*79e0*/  F2FP.BF16.F32.PACK_AB R25, R31, R26 ;  /* 0x0000001a1f19723e */ /* 0x000fe400000010ff */
[----:B------:R-:W-:Y:S02]  /*79f0*/  F2FP.BF16.F32.PACK_AB R26, R29, R28 ;  /* 0x0000001c1d1a723e */ /* 0x000fe400000010ff */
[----:B------:R-:W-:Y:S02]  /*7a00*/  F2FP.BF16.F32.PACK_AB R27, R35, R30 ;  /* 0x0000001e231b723e */ /* 0x000fe400000010ff */
[----:B------:R-:W-:Y:S02]  /*7a10*/  LEA R0, R60, UR48, 0x3 ;  /* 0x000000303c007c11 */ /* 0x000fe4000f8e18ff */
[----:B------:R-:W-:Y:S01]  /*7a20*/  @P6 SHF.L.U32 R2, R101, 0x1f, RZ ;  /* 0x0000001f65026819 */ /* 0x000fe200000006ff */
        /* <DEDUP_REMOVED lines=9> */
[----:B------:R-:W-:Y:S02]  /*7ac0*/  UIADD3 UR8, UP0, UPT, UR52, 0x680, URZ ;  /* 0x0000068034087890 */ /* 0x000fe4000ff1e0ff */
[----:B------:R-:W-:Y:S02]  /*7ad0*/  UIADD3 UR5, UPT, UPT, UR41, 0x20, URZ ;  /* 0x0000002029057890 */ /* 0x000fe4000fffe0ff */
[----:B------:R-:W-:Y:S02]  /*7ae0*/  UIADD3 UR4, UPT, UPT, UR48, 0x2200, URZ ;  /* 0x0000220030047890 */ /* 0x000fe4000fffe0ff */
[----:B------:R-:W-:Y:S01]  /*7af0*/  UIADD3.X UR9, UPT, UPT, URZ, UR53, URZ, UP0, !UPT ;  /* 0x00000035ff097290 */ /* 0x000fe200087fe4ff */
[----:B------:R-:W-:Y:S01]  /*7b00*/  UMOV UR6, UR42 ;  /* 0x0000002a00067c82 */ /* 0x000fe20008000000 */
[----:B------:R-:W-:Y:S07]  /*7b10*/  UMOV UR7, UR36 ;  /* 0x0000002400077c82 */ /* 0x000fee0008000000 */
[----:B------:R2:W-:Y:S01]  /*7b20*/  UTMASTG.3D [UR4], [UR8] ;  /* 0x00000004080073b5 */ /* 0x0005e20008010000 */
[----:B------:R0:W-:Y:S01]  /*7b30*/  UTMACMDFLUSH ;  /* 0x00000000000079b7 */ /* 0x0001e20000000000 */
[----:B--2---:R-:W-:Y:S04]  /*7b40*/  DEPBAR.LE SB0, 0x1 ;  /* 0x000080400000791a */ /* 0x004fe80000000000 */
.L_x_130:
[----:B------:R-:W-:Y:S05]  /*7b50*/  BSYNC.RECONVERGENT B0 ;  /* 0x0000000000007941 */ /* 0x000fea0003800200 */
.L_x_129:
[----:B------:R-:W-:Y:S01]  /*7b60*/  BAR.SYNC.DEFER_BLOCKING 0x1, 0x80 ;  /* 0x0042000000007b1d */ /* 0x000fe20000010000 */
[----:B------:R-:W-:Y:S04]  /*7b70*/  UIADD3 UR40, UPT, UPT, UR51, 0x1, URZ ;  /* 0x0000000133287890 */ /* 0x000fe8000fffe0ff */
[----:B------:R-:W-:Y:S04]  /*7b80*/  UISETP.NE.AND UP0, UPT, UR40, 0x4, UPT ;  /* 0x000000042800788c */ /* 0x000fe8000bf05270 */
[----:B------:R-:W-:Y:S01]  /*7b90*/  USEL UR40, UR40, URZ, UP0 ;  /* 0x000000ff28287287 */ /* 0x000fe20008000000 */
[----:B------:R2:W-:Y:S01]  /*7ba0*/  @P6 SYNCS.ARRIVE.TRANS64.RED.A1T0 RZ, [R63+URZ], RZ ;  /* 0x000000ff3fff69a7 */ /* 0x0005e200081004ff */
[----:B------:R-:W-:Y:S01]  /*7bb0*/  BSSY B1, `(.L_x_131) ;  /* 0x0000017000017945 */ /* 0x000fe20003800000 */
[----:B------:R-:W4:Y:S02]  /*7bc0*/  @P6 SYNCS.PHASECHK.TRANS64.TRYWAIT P0, [R0+URZ+0x80], R2 ;  /* 0x00008002000065a7 */ /* 0x000f2400080011ff */
[----:B----4-:R-:W-:Y:S01]  /*7bd0*/  @P6 SEL R61, RZ, 0x1, !P0 ;  /* 0x00000001ff3d6807 */ /* 0x010fe20004000000 */
[----:B--2---:R-:W-:Y:S06]  /*7be0*/  @!P6 BRA `(.L_x_132) ;  /* 0x00000000004ce947 */ /* 0x004fec0003800000 */
        /* <DEDUP_REMOVED lines=9> */
[----:B------:R-:W-:Y:S04]  /*7c80*/  SHF.L.U32 R6, R101, 0x1f, RZ ;  /* 0x0000001f65067819 */ /* 0x000fe800000006ff */
[----:B------:R-:W2:Y:S02]  /*7c90*/  SYNCS.PHASECHK.TRANS64.TRYWAIT P0, [R0+URZ+0x80], R6 ;  /* 0x00008006000075a7 */ /* 0x000ea400080011ff */
[----:B--2---:R-:W-:Y:S05]  /*7ca0*/  @!P0 BRA `(.L_x_135) ;  /* 0x0000002800108947 */ /* 0x004fea0003800000 */
.L_x_134:
[----:B------:R-:W-:Y:S05]  /*7cb0*/  BSYNC B0 ;  /* 0x0000000000007941 */ /* 0x000fea0003800000 */
.L_x_133:
[----:B------:R-:W-:Y:S02]  /*7cc0*/  ISETP.NE.AND P0, PT, R62, RZ, PT ;  /* 0x000000ff3e00720c */ /* 0x000fe40003f05270 */
[----:B------:R-:W-:Y:S11]  /*7cd0*/  IADD3 R60, PT, PT, R60, 0x1, RZ ;  /* 0x000000013c3c7810 */ /* 0x000ff60007ffe0ff */
[----:B------:R4:W1:Y:S04]  /*7ce0*/  @P0 LDS.128 R56, [R5] ;  /* 0x0000000005380984 */ /* 0x0008680000000c00 */
[----:B------:R4:W1:Y:S04]  /*7cf0*/  @P0 LDS.128 R64, [R4+0x10] ;  /* 0x0000100004400984 */ /* 0x0008680000000c00 */
[----:B------:R4:W1:Y:S04]  /*7d00*/  @P0 LDS.128 R72, [R3+0x20] ;  /* 0x0000200003480984 */ /* 0x0008680000000c00 */
[----:B------:R4:W1:Y:S02]  /*7d10*/  @P0 LDS.128 R80, [R2+0x30] ;  /* 0x0000300002500984 */ /* 0x0008640000000c00 */
.L_x_132:
[----:B------:R-:W-:Y:S05]  /*7d20*/  BSYNC B1 ;  /* 0x0000000000017941 */ /* 0x000fea0003800000 */
.L_x_131:
        /* <DEDUP_REMOVED lines=21> */
.L_x_136:
        /* <DEDUP_REMOVED lines=146> */
.L_x_138:
[----:B------:R-:W-:Y:S05]  /*87a0*/  BSYNC.RECONVERGENT B0 ;  /* 0x0000000000007941 */ /* 0x000fea0003800200 */
.L_x_137:
        /* <DEDUP_REMOVED lines=21> */
.L_x_142:
[----:B------:R-:W-:Y:S05]  /*8900*/  BSYNC B0 ;  /* 0x0000000000007941 */ /* 0x000fea0003800000 */
.L_x_141:
[----:B------:R-:W-:Y:S11]  /*8910*/  ISETP.NE.AND P0, PT, R62, RZ, PT ;  /* 0x000000ff3e00720c */ /* 0x000ff60003f05270 */
[----:B------:R-:W-:Y:S02]  /*8920*/  @!UPT UIADD3 URZ, UPT, UPT, URZ, URZ, URZ ;  /* 0x000000fffffff290 */ /* 0x000fe4000fffe0ff */
[----:B------:R4:W1:Y:S04]  /*8930*/  @P0 LDS.128 R56, [R4] ;  /* 0x0000000004380984 */ /* 0x0008680000000c00 */
[----:B------:R4:W1:Y:S04]  /*8940*/  @P0 LDS.128 R64, [R3+0x10] ;  /* 0x0000100003400984 */ /* 0x0008680000000c00 */
[----:B------:R4:W1:Y:S04]  /*8950*/  @P0 LDS.128 R72, [R2+0x20] ;  /* 0x0000200002480984 */ /* 0x0008680000000c00 */
[----:B------:R4:W1:Y:S02]  /*8960*/  @P0 LDS.128 R80, [R60+0x30] ;  /* 0x000030003c500984 */ /* 0x0008640000000c00 */
.L_x_140:
[----:B------:R-:W-:Y:S05]  /*8970*/  BSYNC B1 ;  /* 0x0000000000017941 */ /* 0x000fea0003800000 */
.L_x_139:
        /* <DEDUP_REMOVED lines=21> */
.L_x_144:
[----:B------:R-:W-:Y:S01]  /*8ad0*/  ISETP.NE.AND P0, PT, R106, RZ, PT ;  /* 0x000000ff6a00720c */ /* 0x000fe20003f05270 */
[----:B------:R-:W-:Y:S05]  /*8ae0*/  WARPSYNC.ALL ;  /* 0x0000000000007948 */ /* 0x000fea0003800000 */
[----:B------:R-:W-:Y:S01]  /*8af0*/  R2UR UR4, R48 ;  /* 0x00000000300472ca */ /* 0x000fe200000e0000 */
[----:B------:R-:W-:Y:S01]  /*8b00*/  BSSY.RECONVERGENT B0, `(.L_x_145) ;  /* 0x000008b000007945 */ /* 0x000fe20003800200 */
[C---:B-1----:R-:W-:Y:S02]  /*8b10*/  SHF.L.U32 R48, R56.reuse, 0x10, RZ ;  /* 0x0000001038307819 */ /* 0x042fe400000006ff */
[----:B------:R-:W-:Y:S02]  /*8b20*/  LOP3.LUT R50, R56, 0xffff0000, RZ, 0xc0, !PT ;  /* 0xffff000038327812 */ /* 0x000fe400078ec0ff */
[C---:B------:R-:W-:Y:S02]  /*8b30*/  SHF.L.U32 R51, R57.reuse, 0x10, RZ ;  /* 0x0000001039337819 */ /* 0x040fe400000006ff */
[----:B------:R-:W-:Y:S02]  /*8b40*/  LOP3.LUT R52, R57, 0xffff0000, RZ, 0xc0, !PT ;  /* 0xffff000039347812 */ /* 0x000fe400078ec0ff */
[C---:B------:R-:W-:Y:S02]  /*8b50*/  SHF.L.U32 R53, R58.reuse, 0x10, RZ ;  /* 0x000000103a357819 */ /* 0x040fe400000006ff */
[----:B------:R-:W-:Y:S01]  /*8b60*/  LOP3.LUT R54, R58, 0xffff0000, RZ, 0xc0, !PT ;  /* 0xffff00003a367812 */ /* 0x000fe200078ec0ff */
[----:B----4-:R-:W1:Y:S01]  /*8b70*/  LDTM.x32 R4, tmem[UR4+0x60] ;  /* 0x00006004000479ee */ /* 0x010e6200082c0000 */
[C---:B------:R-:W-:Y:S01]  /*8b80*/  SHF.L.U32 R55, R59.reuse, 0x10, RZ ;  /* 0x000000103b377819 */ /* 0x040fe200000006ff */
[----:B------:R-:W-:Y:S01]  /*8b90*/  NOP ;  /* 0x0000000000007918 */ /* 0x000fe20000000000 */
[----:B------:R-:W-:Y:S02]  /*8ba0*/  LOP3.LUT R56, R59, 0xffff0000, RZ, 0xc0, !PT ;  /* 0xffff00003b387812 */ /* 0x000fe400078ec0ff */
[C---:B------:R-:W-:Y:S02]  /*8bb0*/  SHF.L.U32 R57, R64.reuse, 0x10, RZ ;  /* 0x0000001040397819 */ /* 0x040fe400000006ff */
[----:B------:R-:W-:Y:S02]  /*8bc0*/  LOP3.LUT R58, R64, 0xffff0000, RZ, 0xc0, !PT ;  /* 0xffff0000403a7812 */ /* 0x000fe400078ec0ff */
[C---:B------:R-:W-:Y:S02]  /*8bd0*/  SHF.L.U32 R59, R65.reuse, 0x10, RZ ;  /* 0x00000010413b7819 */ /* 0x040fe400000006ff */
[----:B------:R-:W-:Y:S02]  /*8be0*/  LOP3.LUT R60, R65, 0xffff0000, RZ, 0xc0, !PT ;  /* 0xffff0000413c7812 */ /* 0x000fe400078ec0ff */
[C---:B------:R-:W-:Y:S02]  /*8bf0*/  SHF.L.U32 R61, R66.reuse, 0x10, RZ ;  /* 0x00000010423d7819 */ /* 0x040fe400000006ff */
[----:B------:R-:W-:Y:S02]  /*8c00*/  LOP3.LUT R62, R66, 0xffff0000, RZ, 0xc0, !PT ;  /* 0xffff0000423e7812 */ /* 0x000fe400078ec0ff */
[C---:B------:R-:W-:Y:S02]  /*8c10*/  SHF.L.U32 R63, R67.reuse, 0x10, RZ ;  /* 0x00000010433f7819 */ /* 0x040fe400000006ff */
[----:B------:R-:W-:Y:S02]  /*8c20*/  IADD3 R112, PT, PT, R112, 0x110, RZ ;  /* 0x0000011070707810 */ /* 0x000fe40007ffe0ff */
[----:B------:R-:W-:Y:S02]  /*8c30*/  LOP3.LUT R64, R67, 0xffff0000, RZ, 0xc0, !PT ;  /* 0xffff000043407812 */ /* 0x000fe400078ec0ff */
[C---:B------:R-:W-:Y:S01]  /*8c40*/  SHF.L.U32 R65, R72.reuse, 0x10, RZ ;  /* 0x0000001048417819 */ /* 0x040fe200000006ff */
[C---:B-1----:R-:W-:Y:S01]  /*8c50*/  FMUL R4, R47.reuse, R4 ;  /* 0x000000042f047220 */ /* 0x042fe20000400000 */
[----:B------:R-:W-:Y:S01]  /*8c60*/  LOP3.LUT R66, R72, 0xffff0000, RZ, 0xc0, !PT ;  /* 0xffff000048427812 */ /* 0x000fe200078ec0ff */
[----:B------:R-:W-:Y:S01]  /*8c70*/  FMUL R5, R47, R5 ;  /* 0x000000052f057220 */ /* 0x000fe20000400000 */
[----:B------:R-:W-:Y:S01]  /*8c80*/  LOP3.LUT R112, R112, 0xfefffff8, RZ, 0xc0, !PT ;  /* 0xfefffff870707812 */ /* 0x000fe200078ec0ff */
[----:B------:R-:W-:Y:S01]  /*8c90*/  FFMA R4, R49, R48, R4 ;  /* 0x0000003031047223 */ /* 0x000fe20000000004 */
[----:B------:R-:W-:Y:S01]  /*8ca0*/  FMUL R6, R47, R6 ;  /* 0x000000062f067220 */ /* 0x000fe20000400000 */
[----:B------:R-:W-:Y:S01]  /*8cb0*/  FFMA R5, R49, R50, R5 ;  /* 0x0000003231057223 */ /* 0x000fe20000000005 */
[----:B------:R-:W-:Y:S01]  /*8cc0*/  SHF.L.U32 R67, R73, 0x10, RZ ;  /* 0x0000001049437819 */ /* 0x000fe200000006ff */
[----:B------:R1:W-:Y:S01]  /*8cd0*/  SYNCS.ARRIVE.TRANS64.RED.A1T0 RZ, [R112+URZ], RZ ;  /* 0x000000ff70ff79a7 */ /* 0x0003e200081004ff */
[----:B------:R-:W-:Y:S01]  /*8ce0*/  FFMA R6, R49, R51, R6 ;  /* 0x0000003331067223 */ /* 0x000fe20000000006 */
[----:B------:R-:W-:Y:S01]  /*8cf0*/  FMUL R7, R47, R7 ;  /* 0x000000072f077220 */ /* 0x000fe20000400000 */
[----:B------:R-:W-:Y:S01]  /*8d00*/  F2FP.BF16.F32.PACK_AB R4, R5, R4 ;  /* 0x000000040504723e */ /* 0x000fe200000010ff */
[C---:B------:R-:W-:Y:S01]  /*8d10*/  FMUL R8, R47.reuse, R8 ;  /* 0x000000082f087220 */ /* 0x040fe20000400000 */
[----:B------:R-:W-:Y:S01]  /*8d20*/  FMUL R9, R47, R9 ;  /* 0x000000092f097220 */ /* 0x000fe20000400000 */
[----:B------:R-:W-:Y:S01]  /*8d30*/  LOP3.LUT R68, R73, 0xffff0000, RZ, 0xc0, !PT ;  /* 0xffff000049447812 */ /* 0x000fe200078ec0ff */
[C---:B------:R-:W-:Y:S01]  /*8d40*/  FFMA R7, R49.reuse, R52, R7 ;  /* 0x0000003431077223 */ /* 0x040fe20000000007 */
[C---:B------:R-:W-:Y:S01]  /*8d50*/  FFMA R8, R49.reuse, R53, R8 ;  /* 0x0000003531087223 */ /* 0x040fe20000000008 */
[C---:B------:R-:W-:Y:S01]  /*8d60*/  SHF.L.U32 R69, R74.reuse, 0x10, RZ ;  /* 0x000000104a457819 */ /* 0x040fe200000006ff */
[----:B------:R-:W-:Y:S01]  /*8d70*/  FFMA R9, R49, R54, R9 ;  /* 0x0000003631097223 */ /* 0x000fe20000000009 */
[----:B------:R-:W-:Y:S01]  /*8d80*/  FMUL R10, R47, R10 ;  /* 0x0000000a2f0a7220 */ /* 0x000fe20000400000 */
[----:B------:R-:W-:Y:S01]  /*8d90*/  F2FP.BF16.F32.PACK_AB R5, R7, R6 ;  /* 0x000000060705723e */ /* 0x000fe200000010ff */
[C---:B------:R-:W-:Y:S01]  /*8da0*/  FMUL R11, R47.reuse, R11 ;  /* 0x0000000b2f0b7220 */ /* 0x040fe20000400000 */
[----:B------:R-:W-:Y:S01]  /*8db0*/  FMUL R0, R47, R12 ;  /* 0x0000000c2f007220 */ /* 0x000fe20000400000 */
[----:B------:R-:W-:Y:S01]  /*8dc0*/  F2FP.BF16.F32.PACK_AB R6, R9, R8 ;  /* 0x000000080906723e */ /* 0x000fe200000010ff */
[C---:B------:R-:W-:Y:S01]  /*8dd0*/  FFMA R10, R49.reuse, R55, R10 ;  /* 0x00000037310a7223 */ /* 0x040fe2000000000a */
[C---:B------:R-:W-:Y:S01]  /*8de0*/  FFMA R11, R49.reuse, R56, R11 ;  /* 0x00000038310b7223 */ /* 0x040fe2000000000b */
[----:B------:R-:W-:Y:S01]  /*8df0*/  LOP3.LUT R70, R74, 0xffff0000, RZ, 0xc0, !PT ;  /* 0xffff00004a467812 */ /* 0x000fe200078ec0ff */
[----:B------:R-:W-:Y:S01]  /*8e00*/  FFMA R0, R49, R57, R0 ;  /* 0x0000003931007223 */ /* 0x000fe20000000000 */
[----:B------:R-:W-:Y:S01]  /*8e10*/  FMUL R2, R47, R13 ;  /* 0x0000000d2f027220 */ /* 0x000fe20000400000 */
[----:B------:R-:W-:Y:S01]  /*8e20*/  SHF.L.U32 R71, R75, 0x10, RZ ;  /* 0x000000104b477819 */ /* 0x000fe200000006ff */
[----:B------:R-:W-:Y:S01]  /*8e30*/  FMUL R3, R47, R14 ;  /* 0x0000000e2f037220 */ /* 0x000fe20000400000 */
[----:B------:R-:W-:Y:S01]  /*8e40*/  F2FP.BF16.F32.PACK_AB R7, R11, R10 ;  /* 0x0000000a0b07723e */ /* 0x000fe200000010ff */
[----:B------:R-:W-:Y:S01]  /*8e50*/  FFMA R2, R49, R58, R2 ;  /* 0x0000003a31027223 */ /* 0x000fe20000000002 */
[C---:B------:R-:W-:Y:S01]  /*8e60*/  FMUL R15, R47.reuse, R15 ;  /* 0x0000000f2f0f7220 */ /* 0x040fe20000400000 */
[C---:B------:R-:W-:Y:S01]  /*8e70*/  FMUL R12, R47.reuse, R16 ;  /* 0x000000102f0c7220 */ /* 0x040fe20000400000 */
[----:B------:R-:W-:Y:S01]  /*8e80*/  FMUL R13, R47, R17 ;  /* 0x000000112f0d7220 */ /* 0x000fe20000400000 */
[----:B------:R1:W-:Y:S01]  /*8e90*/  STS.128 [R104+0x6000], R4 ;  /* 0x0060000468007388 */ /* 0x0003e20000000c00 */
[----:B------:R-:W-:Y:S01]  /*8ea0*/  LOP3.LUT R72, R75, 0xffff0000, RZ, 0xc0, !PT ;  /* 0xffff00004b487812 */ /* 0x000fe200078ec0ff */
[C---:B------:R-:W-:Y:S01]  /*8eb0*/  FFMA R3, R49.reuse, R59, R3 ;  /* 0x0000003b31037223 */ /* 0x040fe20000000003 */
[----:B------:R-:W-:Y:S01]  /*8ec0*/  SHF.L.U32 R73, R80, 0x10, RZ ;  /* 0x0000001050497819 */ /* 0x000fe200000006ff */
[C---:B------:R-:W-:Y:S01]  /*8ed0*/  FFMA R15, R49.reuse, R60, R15 ;  /* 0x0000003c310f7223 */ /* 0x040fe2000000000f */
[----:B------:R-:W-:Y:S01]  /*8ee0*/  F2FP.BF16.F32.PACK_AB R8, R2, R0 ;  /* 0x000000000208723e */ /* 0x000fe200000010ff */
[C---:B------:R-:W-:Y:S01]  /*8ef0*/  FFMA R12, R49.reuse, R61, R12 ;  /* 0x0000003d310c7223 */ /* 0x040fe2000000000c */
[----:B------:R-:W-:Y:S01]  /*8f00*/  FFMA R13, R49, R62, R13 ;  /* 0x0000003e310d7223 */ /* 0x000fe2000000000d */
[C---:B------:R-:W-:Y:S01]  /*8f10*/  FMUL R14, R47.reuse, R18 ;  /* 0x000000122f0e7220 */ /* 0x040fe20000400000 */
[C---:B------:R-:W-:Y:S01]  /*8f20*/  FMUL R19, R47.reuse, R19 ;  /* 0x000000132f137220 */ /* 0x040fe20000400000 */
[C---:B------:R-:W-:Y:S01]  /*8f30*/  FMUL R16, R47.reuse, R20 ;  /* 0x000000142f107220 */ /* 0x040fe20000400000 */
[----:B------:R-:W-:Y:S01]  /*8f40*/  FMUL R17, R47, R21 ;  /* 0x000000152f117220 */ /* 0x000fe20000400000 */
[----:B------:R-:W-:Y:S01]  /*8f50*/  FFMA R14, R49, R63, R14 ;  /* 0x0000003f310e7223 */ /* 0x000fe2000000000e */
        /* <DEDUP_REMOVED lines=11> */
[----:B------:R-:W-:Y:S01]  /*9010*/  F2FP.BF16.F32.PACK_AB R9, R15, R3 ;  /* 0x000000030f09723e */ /* 0x000fe200000010ff */
[----:B------:R-:W-:Y:S01]  /*9020*/  FFMA R20, R49, R69, R20 ;  /* 0x0000004531147223 */ /* 0x000fe20000000014 */
[----:B------:R-:W-:Y:S01]  /*9030*/  F2FP.BF16.F32.PACK_AB R10, R13, R12 ;  /* 0x0000000c0d0a723e */ /* 0x000fe200000010ff */
[----:B------:R-:W-:Y:S01]  /*9040*/  FMUL R24, R47, R28 ;  /* 0x0000001c2f187220 */ /* 0x000fe20000400000 */
[----:B------:R-:W-:Y:S01]  /*9050*/  F2FP.BF16.F32.PACK_AB R11, R19, R14 ;  /* 0x0000000e130b723e */ /* 0x000fe200000010ff */
[----:B------:R-:W-:Y:S01]  /*9060*/  FFMA R21, R49, R70, R21 ;  /* 0x0000004631157223 */ /* 0x000fe20000000015 */
[----:B------:R-:W-:Y:S01]  /*9070*/  LOP3.LUT R74, R80, 0xffff0000, RZ, 0xc0, !PT ;  /* 0xffff0000504a7812 */ /* 0x000fe200078ec0ff */
[----:B------:R-:W-:Y:S01]  /*9080*/  FMUL R25, R47, R29 ;  /* 0x0000001d2f197220 */ /* 0x000fe20000400000 */
[----:B------:R-:W-:Y:S01]  /*9090*/  SHF.L.U32 R75, R81, 0x10, RZ ;  /* 0x00000010514b7819 */ /* 0x000fe200000006ff */
[----:B------:R1:W-:Y:S01]  /*90a0*/  STS.128 [R103+0x6010], R8 ;  /* 0x0060100867007388 */ /* 0x0003e20000000c00 */
[----:B------:R-:W-:Y:S01]  /*90b0*/  FFMA R22, R49, R71, R22 ;  /* 0x0000004731167223 */ /* 0x000fe20000000016 */
[----:B------:R-:W-:Y:S01]  /*90c0*/  LOP3.LUT R76, R81, 0xffff0000, RZ, 0xc0, !PT ;  /* 0xffff0000514c7812 */ /* 0x000fe200078ec0ff */
[----:B------:R-:W-:Y:S01]  /*90d0*/  FMUL R26, R47, R30 ;  /* 0x0000001e2f1a7220 */ /* 0x000fe20000400000 */
[----:B------:R-:W-:Y:S01]  /*90e0*/  FFMA R27, R49, R72, R27 ;  /* 0x00000048311b7223 */ /* 0x000fe2000000001b */
[C---:B------:R-:W-:Y:S01]  /*90f0*/  SHF.L.U32 R77, R82.reuse, 0x10, RZ ;  /* 0x00000010524d7819 */ /* 0x040fe200000006ff */
[----:B------:R-:W-:Y:S01]  /*9100*/  FMUL R31, R47, R31 ;  /* 0x0000001f2f1f7220 */ /* 0x000fe20000400000 */
[----:B------:R-:W-:Y:S01]  /*9110*/  FFMA R24, R49, R73, R24 ;  /* 0x0000004931187223 */ /* 0x000fe20000000018 */
[----:B------:R-:W-:Y:S01]  /*9120*/  LOP3.LUT R78, R82, 0xffff0000, RZ, 0xc0, !PT ;  /* 0xffff0000524e7812 */ /* 0x000fe200078ec0ff */
[----:B------:R-:W-:Y:S01]  /*9130*/  FMUL R28, R47, R32 ;  /* 0x000000202f1c7220 */ /* 0x000fe20000400000 */
[----:B------:R-:W-:Y:S01]  /*9140*/  FFMA R25, R49, R74, R25 ;  /* 0x0000004a31197223 */ /* 0x000fe20000000019 */
[----:B------:R-:W-:Y:S01]  /*9150*/  SHF.L.U32 R79, R83, 0x10, RZ ;  /* 0x00000010534f7819 */ /* 0x000fe200000006ff */
[----:B------:R-:W-:Y:S01]  /*9160*/  FMUL R29, R47, R33 ;  /* 0x000000212f1d7220 */ /* 0x000fe20000400000 */
[----:B------:R-:W-:Y:S01]  /*9170*/  F2FP.BF16.F32.PACK_AB R16, R17, R16 ;  /* 0x000000101110723e */ /* 0x000fe200000010ff */
[----:B------:R-:W-:Y:S01]  /*9180*/  FFMA R26, R49, R75, R26 ;  /* 0x0000004b311a7223 */ /* 0x000fe2000000001a */
[----:B------:R-:W-:Y:S01]  /*9190*/  LOP3.LUT R80, R83, 0xffff0000, RZ, 0xc0, !PT ;  /* 0xffff000053507812 */ /* 0x000fe200078ec0ff */
        /* <DEDUP_REMOVED lines=33> */
.L_x_146:
[----:B------:R-:W-:Y:S05]  /*93b0*/  BSYNC.RECONVERGENT B0 ;  /* 0x0000000000007941 */ /* 0x000fea0003800200 */
.L_x_145:
[----:B------:R-:W-:Y:S01]  /*93c0*/  BAR.SYNC.DEFER_BLOCKING 0x1, 0x80 ;  /* 0x0042000000007b1d */ /* 0x000fe20000010000 */
[----:B------:R-:W-:Y:S01]  /*93d0*/  UISETP.NE.AND UP0, UPT, UR49, -0x4, UPT ;  /* 0xfffffffc3100788c */ /* 0x000fe2000bf05270 */
[----:B------:R-:W-:Y:S08]  /*93e0*/  IADD3 R45, PT, PT, R45, 0x1, RZ ;  /* 0x000000012d2d7810 */ /* 0x000ff00007ffe0ff */
[----:B------:R-:W-:Y:S05]  /*93f0*/  BRA.U !UP0, `(.L_x_147) ;  /* 0x0000000108287547 */ /* 0x000fea000b800000 */
[----:B------:R-:W-:Y:S01]  /*9400*/  ISETP.NE.AND P0, PT, R111, RZ, PT ;  /* 0x000000ff6f00720c */ /* 0x000fe20003f05270 */
[----:B------:R-:W-:Y:S01]  /*9410*/  IMAD.U32 R2, RZ, RZ, UR51 ;  /* 0x00000033ff027e24 */ /* 0x000fe2000f8e00ff */
[----:B------:R-:W-:Y:S01]  /*9420*/  UIADD3 UR51, UPT, UPT, UR51, 0x1, URZ ;  /* 0x0000000133337890 */ /* 0x000fe2000fffe0ff */
[----:B------:R-:W-:Y:S03]  /*9430*/  IMAD.U32 R0, RZ, RZ, UR37 ;  /* 0x00000025ff007e24 */ /* 0x000fe6000f8e00ff */
[----:B------:R-:W-:Y:S04]  /*9440*/  UISETP.NE.AND UP0, UPT, UR51, 0x4, UPT ;  /* 0x000000043300788c */ /* 0x000fe8000bf05270 */
[----:B------:R-:W-:Y:S03]  /*9450*/  USEL UR51, UR51, URZ, UP0 ;  /* 0x000000ff33337287 */ /* 0x000fe60008000000 */
[----:B------:R-:W-:Y:S05]  /*9460*/  @P0 LEA R2, R2, UR48, 0x3 ;  /* 0x0000003002020c11 */ /* 0x000fea000f8e18ff */
[----:B------:R-:W-:Y:S05]  /*9470*/  @P0 VIADD R2, R2, 0xa0 ;  /* 0x000000a002020836 */ /* 0x000fea0000000000 */
[----:B------:R-:W-:Y:S04]  /*9480*/  @P0 PRMT R0, R0, 0x654, R2 ;  /* 0x0000065400000816 */ /* 0x000fe80000000002 */
[----:B------:R2:W-:Y:S03]  /*9490*/  @P0 SYNCS.ARRIVE.TRANS64.RED.A1T0 RZ, [R0+URZ], RZ ;  /* 0x000000ff00ff09a7 */ /* 0x0005e600081004ff */
.L_x_147:
[----:B------:R-:W-:Y:S01]  /*94a0*/  ISETP.NE.AND P2, PT, R107, RZ, PT ;  /* 0x000000ff6b00720c */ /* 0x000fe20003f45270 */
[----:B------:R-:W-:Y:S01]  /*94b0*/  UIADD3 UR49, UPT, UPT, UR49, 0x4, URZ ;  /* 0x0000000431317890 */ /* 0x000fe2000fffe0ff */
[----:B------:R-:W-:Y:S01]  /*94c0*/  ISETP.NE.AND P0, PT, R109, 0x2, PT ;  /* 0x000000026d00780c */ /* 0x000fe20003f05270 */
[----:B------:R-:W-:Y:S01]  /*94d0*/  IMAD.IADD R15, R43, 0x1, R90 ;  /* 0x000000012b0f7824 */ /* 0x000fe200078e025a */
[----:B------:R-:W-:Y:S01]  /*94e0*/  ISETP.NE.AND P1, PT, R45, 0x4, PT ;  /* 0x000000042d00780c */ /* 0x000fe20003f25270 */
[----:B------:R-:W-:Y:S01]  /*94f0*/  IMAD.IADD R14, R44, 0x1, R91 ;  /* 0x000000012c0e7824 */ /* 0x000fe200078e025b */
[----:B------:R-:W-:Y:S02]  /*9500*/  SEL R2, RZ, 0x1, P0 ;  /* 0x00000001ff027807 */ /* 0x000fe40000000000 */
[----:B--2---:R-:W-:Y:S02]  /*9510*/  SEL R0, RZ, 0x1, P1 ;  /* 0x00000001ff007807 */ /* 0x004fe40000800000 */
[----:B------:R-:W-:Y:S02]  /*9520*/  LOP3.LUT R99, R99, R2, RZ, 0x3c, !PT ;  /* 0x0000000263637212 */ /* 0x000fe400078e3cff */
[----:B------:R-:W-:Y:S02]  /*9530*/  LOP3.LUT R100, R100, R0, RZ, 0x3c, !PT ;  /* 0x0000000064647212 */ /* 0x000fe400078e3cff */
[----:B------:R-:W-:Y:S02]  /*9540*/  @P2 R2UR UR36, R98 ;  /* 0x00000000622422ca */ /* 0x000fe400000e0000 */
[----:B------:R-:W-:Y:S02]  /*9550*/  SEL R109, R109, RZ, P0 ;  /* 0x000000ff6d6d7207 */ /* 0x000fe40000000000 */
[----:B------:R-:W-:Y:S01]  /*9560*/  SEL R45, R45, RZ, P1 ;  /* 0x000000ff2d2d7207 */ /* 0x000fe20000800000 */
[----:B------:R-:W-:Y:S10]  /*9570*/  @P2 BRA `(.L_x_148) ;  /* 0xffffffc000542947 */ /* 0x000ff4000383ffff */
[----:B------:R-:W-:-:S09]  /*9580*/  UISETP.NE.AND UP0, UPT, UR50, URZ, UPT ;  /* 0x000000ff3200728c */ /* 0x000fd2000bf05270 */
[----:B------:R-:W-:Y:S05]  /*9590*/  BRA.U !UP0, `(.L_x_149) ;  /* 0x0000000108487547 */ /* 0x000fea000b800000 */
[----:B------:R-:W2:Y:S02]  /*95a0*/  LDCU.64 UR4, c[0x0][0x890] ;  /* 0x00011200ff0477ac */ /* 0x000ea40008000a00 */
[----:B--2---:R-:W-:-:S04]  /*95b0*/  UISETP.NE.U32.AND UP0, UPT, UR4, URZ, UPT ;  /* 0x000000ff0400728c */ /* 0x004fc8000bf05070 */
[----:B------:R-:W-:-:S09]  /*95c0*/  UISETP.NE.AND.EX UP0, UPT, UR5, URZ, UPT, UP0 ;  /* 0x000000ff0500728c */ /* 0x000fd2000bf05300 */
[----:B------:R-:W-:Y:S05]  /*95d0*/  BRA.U UP0, `(.L_x_150) ;  /* 0x00000001000c7547 */ /* 0x000fea000b800000 */
[----:B------:R-:W-:-:S13]  /*95e0*/  FSETP.NEU.AND P0, PT, R49, RZ, PT ;  /* 0x000000ff3100720b */ /* 0x000fda0003f0d000 */
[----:B------:R-:W-:Y:S05]  /*95f0*/  @!P0 EXIT ;  /* 0x000000000000894d */ /* 0x000fea0003800000 */
[----:B------:R-:W-:Y:S05]  /*9600*/  BRA `(.L_x_149) ;  /* 0x00000000002c7947 */ /* 0x000fea0003800000 */
.L_x_150:
[----:B------:R-:W-:Y:S01]  /*9610*/  ISETP.NE.AND P0, PT, R108, RZ, PT ;  /* 0x000000ff6c00720c */ /* 0x000fe20003f05270 */
[----:B------:R-:W-:-:S12]  /*9620*/  BSSY.RECONVERGENT B0, `(.L_x_149) ;  /* 0x0000009000007945 */ /* 0x000fd80003800200 */
[----:B------:R-:W-:Y:S05]  /*9630*/  @P0 BRA `(.L_x_151) ;  /* 0x0000000000140947 */ /* 0x000fea0003800000 */
[----:B------:R-:W2:Y:S02]  /*9640*/  LDCU.64 UR4, c[0x0][0x888] ;  /* 0x00011100ff0477ac */ /* 0x000ea40008000a00 */
[----:B--2---:R-:W-:-:S04]  /*9650*/  ISETP.NE.U32.AND P0, PT, RZ, UR4, PT ;  /* 0x00000004ff007c0c */ /* 0x004fc8000bf05070 */
[----:B------:R-:W-:-:S13]  /*9660*/  ISETP.NE.AND.EX P0, PT, RZ, UR5, PT, P0 ;  /* 0x00000005ff007c0c */ /* 0x000fda000bf05300 */
[----:B------:R-:W-:Y:S05]  /*9670*/  @!P0 EXIT ;  /* 0x000000000000894d */ /* 0x000fea0003800000 */
[----:B------:R-:W-:Y:S05]  /*9680*/  BRA `(.L_x_152) ;  /* 0x0000000000087947 */ /* 0x000fea0003800000 */
.L_x_151:
[----:B------:R-:W-:-:S13]  /*9690*/  FSETP.NEU.AND P0, PT, R49, RZ, PT ;  /* 0x000000ff3100720b */ /* 0x000fda0003f0d000 */
[----:B------:R-:W-:Y:S05]  /*96a0*/  @!P0 EXIT ;  /* 0x000000000000894d */ /* 0x000fea0003800000 */
.L_x_152:
[----:B------:R-:W-:Y:S05]  /*96b0*/  BSYNC.RECONVERGENT B0 ;  /* 0x0000000000007941 */ /* 0x000fea0003800200 */
.L_x_149:
[----:B------:R-:W-:Y:S01]  /*96c0*/  ULEA UR4, UR51, UR48, 0x3 ;  /* 0x0000003033047291 */ /* 0x000fe2000f8e18ff */
[----:B------:R-:W-:-:S04]  /*96d0*/  DEPBAR.LE SB0, 0x0 ;  /* 0x000080000000791a */ /* 0x000fc80000000000 */
[----:B------:R-:W-:-:S04]  /*96e0*/  UIADD3 UR4, UPT, UPT, UR4, 0xa0, URZ ;  /* 0x000000a004047890 */ /* 0x000fc8000fffe0ff */
[----:B------:R-:W-:-:S09]  /*96f0*/  UPRMT UR4, UR37, 0x654, UR4 ;  /* 0x0000065425047896 */ /* 0x000fd20008000004 */
[----:B------:R-:W-:Y:S01]  /*9700*/  SYNCS.ARRIVE.TRANS64.RED.A1T0 RZ, [UR4], RZ ;  /* 0x000000ffffff79a7 */ /* 0x000fe20008100404 */
[----:B------:R-:W-:Y:S05]  /*9710*/  EXIT ;  /* 0x000000000000794d */ /* 0x000fea0003800000 */
.L_x_24:
[----:B--2---:R2:W4:Y:S02]  /*9720*/  SYNCS.PHASECHK.TRANS64.TRYWAIT P0, [R2+URZ+0x140], R3 ;  /* 0x00014003020075a7 */ /* 0x00452400080011ff */
[----:B----4-:R-:W-:Y:S05]  /*9730*/  @!P0 NANOSLEEP.SYNCS 0x989680 ;  /* 0x009896800000895d */ /* 0x010fea0003900000 */
[----:B------:R-:W4:Y:S02]  /*9740*/  @!P0 SYNCS.PHASECHK.TRANS64 P0, [R2+URZ+0x140], R3 ;  /* 0x00014003020085a7 */ /* 0x000f2400080010ff */
[----:B----4-:R-:W-:Y:S05]  /*9750*/  @!P0 BRA `(.L_x_24) ;  /* 0xfffffffc00f08947 */ /* 0x010fea000383ffff */
[----:B------:R-:W-:Y:S05]  /*9760*/  BRA `(.L_x_153) ;  /* 0xffffff8000487947 */ /* 0x000fea000383ffff */
.L_x_27:
[----:B------:R-:W-:-:S07]  /*9770*/  MOV R2, UR33 ;  /* 0x0000002100027c02 */ /* 0x000fce0008000f00 */
.L_x_154:
[----:B-1----:R1:W2:Y:S02]  /*9780*/  SYNCS.PHASECHK.TRANS64.TRYWAIT P0, [R2+URZ+0x40], R4 ;  /* 0x00004004020075a7 */ /* 0x0022a400080011ff */
[----:B--2---:R-:W-:Y:S05]  /*9790*/  @!P0 NANOSLEEP.SYNCS 0x989680 ;  /* 0x009896800000895d */ /* 0x004fea0003900000 */
[----:B------:R-:W2:Y:S02]  /*97a0*/  @!P0 SYNCS.PHASECHK.TRANS64 P0, [R2+URZ+0x40], R4 ;  /* 0x00004004020085a7 */ /* 0x000ea400080010ff */
[----:B--2---:R-:W-:Y:S05]  /*97b0*/  @!P0 BRA `(.L_x_154) ;  /* 0xfffffffc00f08947 */ /* 0x004fea000383ffff */
[----:B------:R-:W-:Y:S05]  /*97c0*/  BRA `(.L_x_26) ;  /* 0xffffff8000b07947 */ /* 0x000fea000383ffff */
.L_x_34:
[----:B-1----:R-:W-:-:S07]  /*97d0*/  MOV R2, UR17 ;  /* 0x0000001100027c02 */ /* 0x002fce0008000f00 */
.L_x_155:
[----:B-1----:R1:W2:Y:S02]  /*97e0*/  SYNCS.PHASECHK.TRANS64.TRYWAIT P0, [R2+URZ+0x40], R4 ;  /* 0x00004004020075a7 */ /* 0x0022a400080011ff */
[----:B--2---:R-:W-:Y:S05]  /*97f0*/  @!P0 NANOSLEEP.SYNCS 0x989680 ;  /* 0x009896800000895d */ /* 0x004fea0003900000 */
[----:B------:R-:W2:Y:S02]  /*9800*/  @!P0 SYNCS.PHASECHK.TRANS64 P0, [R2+URZ+0x40], R4 ;  /* 0x00004004020085a7 */ /* 0x000ea400080010ff */
[----:B--2---:R-:W-:Y:S05]  /*9810*/  @!P0 BRA `(.L_x_155) ;  /* 0xfffffffc00f08947 */ /* 0x004fea000383ffff */
[----:B------:R-:W-:Y:S05]  /*9820*/  BRA `(.L_x_33) ;  /* 0xffffff84006c7947 */ /* 0x000fea000383ffff */
.L_x_39:
[----:B-1----:R1:W2:Y:S02]  /*9830*/  SYNCS.PHASECHK.TRANS64.TRYWAIT P0, [R2+URZ+0xd0], R3 ;  /* 0x0000d003020075a7 */ /* 0x0022a400080011ff */
[----:B--2---:R-:W-:Y:S05]  /*9840*/  @!P0 NANOSLEEP.SYNCS 0x989680 ;  /* 0x009896800000895d */ /* 0x004fea0003900000 */
[----:B------:R-:W2:Y:S02]  /*9850*/  @!P0 SYNCS.PHASECHK.TRANS64 P0, [R2+URZ+0xd0], R3 ;  /* 0x0000d003020085a7 */ /* 0x000ea400080010ff */
[----:B--2---:R-:W-:Y:S05]  /*9860*/  @!P0 BRA `(.L_x_39) ;  /* 0xfffffffc00f08947 */ /* 0x004fea000383ffff */
[----:B------:R-:W-:Y:S05]  /*9870*/  BRA `(.L_x_156) ;  /* 0xffffff8800107947 */ /* 0x000fea000383ffff */
.L_x_43:
[----:B---3--:R-:W-:-:S07]  /*9880*/  MOV R0, UR4 ;  /* 0x0000000400007c02 */ /* 0x008fce0008000f00 */
.L_x_157:
[----:B-1----:R1:W2:Y:S02]  /*9890*/  SYNCS.PHASECHK.TRANS64.TRYWAIT P0, [R0+URZ], R2 ;  /* 0x00000002000075a7 */ /* 0x0022a400080011ff */
[----:B--2---:R-:W-:Y:S05]  /*98a0*/  @!P0 NANOSLEEP.SYNCS 0x989680 ;  /* 0x009896800000895d */ /* 0x004fea0003900000 */
[----:B------:R-:W2:Y:S02]  /*98b0*/  @!P0 SYNCS.PHASECHK.TRANS64 P0, [R0+URZ], R2 ;  /* 0x00000002000085a7 */ /* 0x000ea400080010ff */
[----:B--2---:R-:W-:Y:S05]  /*98c0*/  @!P0 BRA `(.L_x_157) ;  /* 0xfffffffc00f08947 */ /* 0x004fea000383ffff */
[----:B------:R-:W-:Y:S05]  /*98d0*/  BRA `(.L_x_158) ;  /* 0xffffff8c00807947 */ /* 0x000fea000383ffff */
.L_x_44:
[----:B---3--:R-:W-:-:S07]  /*98e0*/  MOV R0, UR4 ;  /* 0x0000000400007c02 */ /* 0x008fce0008000f00 */
.L_x_159:
[----:B-1----:R1:W2:Y:S02]  /*98f0*/  SYNCS.PHASECHK.TRANS64.TRYWAIT P0, [R0+URZ], R3 ;  /* 0x00000003000075a7 */ /* 0x0022a400080011ff */
[----:B--2---:R-:W-:Y:S05]  /*9900*/  @!P0 NANOSLEEP.SYNCS 0x989680 ;  /* 0x009896800000895d */ /* 0x004fea0003900000 */
[----:B------:R-:W2:Y:S02]  /*9910*/  @!P0 SYNCS.PHASECHK.TRANS64 P0, [R0+URZ], R3 ;  /* 0x00000003000085a7 */ /* 0x000ea400080010ff */
[----:B--2---:R-:W-:Y:S05]  /*9920*/  @!P0 BRA `(.L_x_159) ;  /* 0xfffffffc00f08947 */ /* 0x004fea000383ffff */
[----:B------:R-:W-:Y:S05]  /*9930*/  BRA `(.L_x_160) ;  /* 0xffffff8c008c7947 */ /* 0x000fea000383ffff */
.L_x_45:
[----:B---3--:R-:W-:-:S07]  /*9940*/  MOV R0, UR4 ;  /* 0x0000000400007c02 */ /* 0x008fce0008000f00 */
.L_x_161:
[----:B-1----:R1:W2:Y:S02]  /*9950*/  SYNCS.PHASECHK.TRANS64.TRYWAIT P0, [R0+URZ], R3 ;  /* 0x00000003000075a7 */ /* 0x0022a400080011ff */
[----:B--2---:R-:W-:Y:S05]  /*9960*/  @!P0 NANOSLEEP.SYNCS 0x989680 ;  /* 0x009896800000895d */ /* 0x004fea0003900000 */
[----:B------:R-:W2:Y:S02]  /*9970*/  @!P0 SYNCS.PHASECHK.TRANS64 P0, [R0+URZ], R3 ;  /* 0x00000003000085a7 */ /* 0x000ea400080010ff */
[----:B--2---:R-:W-:Y:S05]  /*9980*/  @!P0 BRA `(.L_x_161) ;  /* 0xfffffffc00f08947 */ /* 0x004fea000383ffff */
[----:B------:R-:W-:Y:S05]  /*9990*/  BRA `(.L_x_162) ;  /* 0xffffff8c00987947 */ /* 0x000fea000383ffff */
.L_x_46:
[----:B---3--:R-:W-:-:S07]  /*99a0*/  MOV R0, UR4 ;  /* 0x0000000400007c02 */ /* 0x008fce0008000f00 */
.L_x_163:
[----:B-1----:R1:W2:Y:S02]  /*99b0*/  SYNCS.PHASECHK.TRANS64.TRYWAIT P0, [R0+URZ], R3 ;  /* 0x00000003000075a7 */ /* 0x0022a400080011ff */
[----:B--2---:R-:W-:Y:S05]  /*99c0*/  @!P0 NANOSLEEP.SYNCS 0x989680 ;  /* 0x009896800000895d */ /* 0x004fea0003900000 */
[----:B------:R-:W2:Y:S02]  /*99d0*/  @!P0 SYNCS.PHASECHK.TRANS64 P0, [R0+URZ], R3 ;  /* 0x00000003000085a7 */ /* 0x000ea400080010ff */
[----:B--2---:R-:W-:Y:S05]  /*99e0*/  @!P0 BRA `(.L_x_163) ;  /* 0xfffffffc00f08947 */ /* 0x004fea000383ffff */
[----:B------:R-:W-:Y:S05]  /*99f0*/  BRA `(.L_x_164) ;  /* 0xffffff8c00a47947 */ /* 0x000fea000383ffff */
.L_x_47:
[----:B---3--:R-:W-:-:S07]  /*9a00*/  MOV R0, UR4 ;  /* 0x0000000400007c02 */ /* 0x008fce0008000f00 */
.L_x_165:
[----:B-1----:R1:W2:Y:S02]  /*9a10*/  SYNCS.PHASECHK.TRANS64.TRYWAIT P0, [R0+URZ], R3 ;  /* 0x00000003000075a7 */ /* 0x0022a400080011ff */
[----:B--2---:R-:W-:Y:S05]  /*9a20*/  @!P0 NANOSLEEP.SYNCS 0x989680 ;  /* 0x009896800000895d */ /* 0x004fea0003900000 */
[----:B------:R-:W2:Y:S02]  /*9a30*/  @!P0 SYNCS.PHASECHK.TRANS64 P0, [R0+URZ], R3 ;  /* 0x00000003000085a7 */ /* 0x000ea400080010ff */
[----:B--2---:R-:W-:Y:S05]  /*9a40*/  @!P0 BRA `(.L_x_165) ;  /* 0xfffffffc00f08947 */ /* 0x004fea000383ffff */
[----:B------:R-:W-:Y:S05]  /*9a50*/  BRA `(.L_x_166) ;  /* 0xffffff8c00b07947 */ /* 0x000fea000383ffff */
.L_x_48:
[----:B---3--:R-:W-:-:S07]  /*9a60*/  MOV R0, UR4 ;  /* 0x0000000400007c02 */ /* 0x008fce0008000f00 */
.L_x_167:
[----:B-1----:R1:W2:Y:S02]  /*9a70*/  SYNCS.PHASECHK.TRANS64.TRYWAIT P0, [R0+URZ], R3 ;  /* 0x00000003000075a7 */ /* 0x0022a400080011ff */
[----:B--2---:R-:W-:Y:S05]  /*9a80*/  @!P0 NANOSLEEP.SYNCS 0x989680 ;  /* 0x009896800000895d */ /* 0x004fea0003900000 */
[----:B------:R-:W2:Y:S02]  /*9a90*/  @!P0 SYNCS.PHASECHK.TRANS64 P0, [R0+URZ], R3 ;  /* 0x00000003000085a7 */ /* 0x000ea400080010ff */
[----:B--2---:R-:W-:Y:S05]  /*9aa0*/  @!P0 BRA `(.L_x_167) ;  /* 0xfffffffc00f08947 */ /* 0x004fea000383ffff */
[----:B------:R-:W-:Y:S05]  /*9ab0*/  BRA `(.L_x_168) ;  /* 0xffffff8c00bc7947 */ /* 0x000fea000383ffff */
.L_x_49:
[----:B---3--:R-:W-:-:S07]  /*9ac0*/  MOV R0, UR4 ;  /* 0x0000000400007c02 */ /* 0x008fce0008000f00 */
.L_x_169:
[----:B-1----:R1:W2:Y:S02]  /*9ad0*/  SYNCS.PHASECHK.TRANS64.TRYWAIT P0, [R0+URZ], R3 ;  /* 0x00000003000075a7 */ /* 0x0022a400080011ff */
[----:B--2---:R-:W-:Y:S05]  /*9ae0*/  @!P0 NANOSLEEP.SYNCS 0x989680 ;  /* 0x009896800000895d */ /* 0x004fea0003900000 */
[----:B------:R-:W2:Y:S02]  /*9af0*/  @!P0 SYNCS.PHASECHK.TRANS64 P0, [R0+URZ], R3 ;  /* 0x00000003000085a7 */ /* 0x000ea400080010ff */
[----:B--2---:R-:W-:Y:S05]  /*9b00*/  @!P0 BRA `(.L_x_169) ;  /* 0xfffffffc00f08947 */ /* 0x004fea000383ffff */
[----:B------:R-:W-:Y:S05]  /*9b10*/  BRA `(.L_x_170) ;  /* 0xffffff8c00c87947 */ /* 0x000fea000383ffff */
.L_x_52:
[----:B-1----:R1:W2:Y:S02]  /*9b20*/  SYNCS.PHASECHK.TRANS64.TRYWAIT P0, [R0+URZ+0x130], R4 ;  /* 0x00013004000075a7 */ /* 0x0022a400080011ff */
[----:B--2---:R-:W-:Y:S05]  /*9b30*/  @!P0 NANOSLEEP.SYNCS 0x989680 ;  /* 0x009896800000895d */ /* 0x004fea0003900000 */
[----:B------:R-:W2:Y:S02]  /*9b40*/  @!P0 SYNCS.PHASECHK.TRANS64 P0, [R0+URZ+0x130], R4 ;  /* 0x00013004000085a7 */ /* 0x000ea400080010ff */
[----:B--2---:R-:W-:Y:S05]  /*9b50*/  @!P0 BRA `(.L_x_52) ;  /* 0xfffffffc00f08947 */ /* 0x004fea000383ffff */
[----:B------:R-:W-:Y:S05]  /*9b60*/  BRA `(.L_x_171) ;  /* 0xffffff9000287947 */ /* 0x000fea000383ffff */
.L_x_53:
[----:B------:R-:W-:-:S07]  /*9b70*/  MOV R0, UR5 ;  /* 0x0000000500007c02 */ /* 0x000fce0008000f00 */
.L_x_172:
[----:B-1----:R1:W2:Y:S02]  /*9b80*/  SYNCS.PHASECHK.TRANS64.TRYWAIT P0, [R0+URZ+0xe0], R5 ;  /* 0x0000e005000075a7 */ /* 0x0022a400080011ff */
[----:B--2---:R-:W-:Y:S05]  /*9b90*/  @!P0 NANOSLEEP.SYNCS 0x989680 ;  /* 0x009896800000895d */ /* 0x004fea0003900000 */
[----:B------:R-:W2:Y:S02]  /*9ba0*/  @!P0 SYNCS.PHASECHK.TRANS64 P0, [R0+URZ+0xe0], R5 ;  /* 0x0000e005000085a7 */ /* 0x000ea400080010ff */
[----:B--2---:R-:W-:Y:S05]  /*9bb0*/  @!P0 BRA `(.L_x_172) ;  /* 0xfffffffc00f08947 */ /* 0x004fea000383ffff */
[----:B------:R-:W-:Y:S05]  /*9bc0*/  BRA `(.L_x_173) ;  /* 0xffffff9000387947 */ /* 0x000fea000383ffff */
.L_x_54:
[----:B-1----:R1:W2:Y:S02]  /*9bd0*/  SYNCS.PHASECHK.TRANS64.TRYWAIT P1, [R0+URZ+0xd0], R4 ;  /* 0x0000d004000075a7 */ /* 0x0022a400080211ff */
[----:B--2---:R-:W-:Y:S05]  /*9be0*/  @!P1 NANOSLEEP.SYNCS 0x989680 ;  /* 0x009896800000995d */ /* 0x004fea0003900000 */
[----:B------:R-:W2:Y:S02]  /*9bf0*/  @!P1 SYNCS.PHASECHK.TRANS64 P1, [R0+URZ+0xd0], R4 ;  /* 0x0000d004000095a7 */ /* 0x000ea400080210ff */
[----:B--2---:R-:W-:Y:S05]  /*9c00*/  @!P1 BRA `(.L_x_54) ;  /* 0xfffffffc00f09947 */ /* 0x004fea000383ffff */
[----:B------:R-:W-:Y:S05]  /*9c10*/  BRA `(.L_x_174) ;  /* 0xffffff9000687947 */ /* 0x000fea000383ffff */
.L_x_57:
[----:B------:R-:W-:-:S07]  /*9c20*/  MOV R0, UR5 ;  /* 0x0000000500007c02 */ /* 0x000fce0008000f00 */
.L_x_175:
[----:B-1----:R1:W2:Y:S02]  /*9c30*/  SYNCS.PHASECHK.TRANS64.TRYWAIT P0, [R0+URZ+0xe0], R2 ;  /* 0x0000e002000075a7 */ /* 0x0022a400080011ff */
[----:B--2---:R-:W-:Y:S05]  /*9c40*/  @!P0 NANOSLEEP.SYNCS 0x989680 ;  /* 0x009896800000895d */ /* 0x004fea0003900000 */
[----:B------:R-:W2:Y:S02]  /*9c50*/  @!P0 SYNCS.PHASECHK.TRANS64 P0, [R0+URZ+0xe0], R2 ;  /* 0x0000e002000085a7 */ /* 0x000ea400080010ff */
[----:B--2---:R-:W-:Y:S05]  /*9c60*/  @!P0 BRA `(.L_x_175) ;  /* 0xfffffffc00f08947 */ /* 0x004fea000383ffff */
[----:B------:R-:W-:Y:S05]  /*9c70*/  BRA `(.L_x_56) ;  /* 0xffffff9000bc7947 */ /* 0x000fea000383ffff */
.L_x_66:
[----:B-1----:R-:W-:-:S04]  /*9c80*/  MOV R4, UR6 ;  /* 0x0000000600047c02 */ /* 0x002fc80008000f00 */
[----:B------:R1:W2:Y:S03]  /*9c90*/  SYNCS.PHASECHK.TRANS64.TRYWAIT P0, [R4+URZ+0x8], R5 ;  /* 0x00000805040075a7 */ /* 0x0002a600080011ff */
[----:B--2---:R-:W-:Y:S05]  /*9ca0*/  @!P0 NANOSLEEP.SYNCS 0x989680 ;  /* 0x009896800000895d */ /* 0x004fea0003900000 */
[----:B------:R-:W2:Y:S02]  /*9cb0*/  @!P0 SYNCS.PHASECHK.TRANS64 P0, [R4+URZ+0x8], R5 ;  /* 0x00000805040085a7 */ /* 0x000ea400080010ff */
[----:B--2---:R-:W-:Y:S05]  /*9cc0*/  @!P0 BRA `(.L_x_66) ;  /* 0xfffffffc00ec8947 */ /* 0x004fea000383ffff */
[----:B------:R-:W-:Y:S05]  /*9cd0*/  BRA `(.L_x_65) ;  /* 0xffffff9400707947 */ /* 0x000fea000383ffff */
.L_x_68:
[----:B------:R-:W-:Y:S01]  /*9ce0*/  BSSY B0, `(.L_x_176) ;  /* 0x0000006000007945 */ /* 0x000fe20003800000 */
[----:B------:R-:W-:-:S07]  /*9cf0*/  MOV R15, 0xffffffff ;  /* 0xffffffff000f7802 */ /* 0x000fce0000000f00 */
[----:B-1---5:R-:W-:Y:S05]  /*9d00*/  WARPSYNC.COLLECTIVE R15, `(.L_x_177) ;  /* 0x000000000f0c7348 */ /* 0x022fea0003c00000 */
[----:B------:R-:W-:Y:S02]  /*9d10*/  ELECT P6, UR79, PT ;  /* 0x00000000004f782f */ /* 0x000fe400038c0000 */
[----:B------:R-:W-:Y:S01]  /*9d20*/  MOV R14, UR79 ;  /* 0x0000004f000e7c02 */ /* 0x000fe20008000f00 */
[----:B-1---5:R-:W-:Y:S10]  /*9d30*/  ENDCOLLECTIVE ;  /* 0x000000000000791b */ /* 0x022ff40003800000 */
.L_x_177:
[----:B------:R-:W-:Y:S05]  /*9d40*/  BSYNC B0 ;  /* 0x0000000000007941 */ /* 0x000fea0003800000 */
.L_x_176:
[----:B------:R-:W-:Y:S05]  /*9d50*/  BRA `(.L_x_178) ;  /* 0xffffff9400a07947 */ /* 0x000fea000383ffff */
.L_x_70:
[----:B-1----:R-:W-:-:S04]  /*9d60*/  MOV R2, UR6 ;  /* 0x0000000600027c02 */ /* 0x002fc80008000f00 */
[----:B------:R1:W2:Y:S03]  /*9d70*/  SYNCS.PHASECHK.TRANS64.TRYWAIT P0, [R2+URZ+0x8], R3 ;  /* 0x00000803020075a7 */ /* 0x0002a600080011ff */
[----:B--2---:R-:W-:Y:S05]  /*9d80*/  @!P0 NANOSLEEP.SYNCS 0x989680 ;  /* 0x009896800000895d */ /* 0x004fea0003900000 */
[----:B------:R-:W2:Y:S02]  /*9d90*/  @!P0 SYNCS.PHASECHK.TRANS64 P0, [R2+URZ+0x8], R3 ;  /* 0x00000803020085a7 */ /* 0x000ea400080010ff */
[----:B--2---:R-:W-:Y:S05]  /*9da0*/  @!P0 BRA `(.L_x_70) ;  /* 0xfffffffc00ec8947 */ /* 0x004fea000383ffff */
[----:B------:R-:W-:Y:S05]  /*9db0*/  BRA `(.L_x_69) ;  /* 0xffffff9400a47947 */ /* 0x000fea000383ffff */
.L_x_71:
[----:B-1----:R1:W2:Y:S02]  /*9dc0*/  SYNCS.PHASECHK.TRANS64.TRYWAIT P0, [R0+URZ+0xd0], R4 ;  /* 0x0000d004000075a7 */ /* 0x0022a400080011ff */
[----:B--2---:R-:W-:Y:S05]  /*9dd0*/  @!P0 NANOSLEEP.SYNCS 0x989680 ;  /* 0x009896800000895d */ /* 0x004fea0003900000 */
[----:B------:R-:W2:Y:S02]  /*9de0*/  @!P0 SYNCS.PHASECHK.TRANS64 P0, [R0+URZ+0xd0], R4 ;  /* 0x0000d004000085a7 */ /* 0x000ea400080010ff */
[----:B--2---:R-:W-:Y:S05]  /*9df0*/  @!P0 BRA `(.L_x_71) ;  /* 0xfffffffc00f08947 */ /* 0x004fea000383ffff */
[----:B------:R-:W-:Y:S05]  /*9e00*/  BRA `(.L_x_179) ;  /* 0xffffff9800907947 */ /* 0x000fea000383ffff */
.L_x_73:
[----:B------:R-:W-:-:S07]  /*9e10*/  MOV R0, UR9 ;  /* 0x0000000900007c02 */ /* 0x000fce0008000f00 */
.L_x_180:
[----:B-1----:R1:W2:Y:S02]  /*9e20*/  SYNCS.PHASECHK.TRANS64.TRYWAIT P0, [R0+URZ+0x110], R4 ;  /* 0x00011004000075a7 */ /* 0x0022a400080011ff */
[----:B--2---:R-:W-:Y:S05]  /*9e30*/  @!P0 NANOSLEEP.SYNCS 0x989680 ;  /* 0x009896800000895d */ /* 0x004fea0003900000 */
[----:B------:R-:W2:Y:S02]  /*9e40*/  @!P0 SYNCS.PHASECHK.TRANS64 P0, [R0+URZ+0x110], R4 ;  /* 0x00011004000085a7 */ /* 0x000ea400080010ff */
[----:B--2---:R-:W-:Y:S05]  /*9e50*/  @!P0 BRA `(.L_x_180) ;  /* 0xfffffffc00f08947 */ /* 0x004fea000383ffff */
[----:B------:R-:W-:Y:S05]  /*9e60*/  BRA `(.L_x_181) ;  /* 0xffffff9800dc7947 */ /* 0x000fea000383ffff */
.L_x_76:
[----:B------:R-:W-:Y:S07]  /*9e70*/  MOV R0, UR8 ;  /* 0x0000000800007c02 */ /* 0x000fee0008000f00 */
.L_x_182:
[----:B-1----:R1:W2:Y:S02]  /*9e80*/  SYNCS.PHASECHK.TRANS64.TRYWAIT P0, [R0+URZ], R4 ;  /* 0x00000004000075a7 */ /* 0x0022a400080011ff */
[----:B--2---:R-:W-:Y:S05]  /*9e90*/  @!P0 NANOSLEEP.SYNCS 0x989680 ;  /* 0x009896800000895d */ /* 0x004fea0003900000 */
[----:B------:R-:W2:Y:S02]  /*9ea0*/  @!P0 SYNCS.PHASECHK.TRANS64 P0, [R0+URZ], R4 ;  /* 0x00000004000085a7 */ /* 0x000ea400080010ff */
[----:B--2---:R-:W-:Y:S05]  /*9eb0*/  @!P0 BRA `(.L_x_182) ;  /* 0xfffffffc00f08947 */ /* 0x004fea000383ffff */
[----:B------:R-:W-:Y:S05]  /*9ec0*/  BRA `(.L_x_75) ;  /* 0xffffff9800f07947 */ /* 0x000fea000383ffff */
.L_x_80:
[----:B-1----:R-:W-:-:S07]  /*9ed0*/  MOV R0, UR8 ;  /* 0x0000000800007c02 */ /* 0x002fce0008000f00 */
.L_x_183:
[----:B-1----:R1:W2:Y:S02]  /*9ee0*/  SYNCS.PHASECHK.TRANS64.TRYWAIT P0, [R0+URZ], R2 ;  /* 0x00000002000075a7 */ /* 0x0022a400080011ff */
[----:B--2---:R-:W-:Y:S05]  /*9ef0*/  @!P0 NANOSLEEP.SYNCS 0x989680 ;  /* 0x009896800000895d */ /* 0x004fea0003900000 */
[----:B------:R-:W2:Y:S02]  /*9f00*/  @!P0 SYNCS.PHASECHK.TRANS64 P0, [R0+URZ], R2 ;  /* 0x00000002000085a7 */ /* 0x000ea400080010ff */
[----:B--2---:R-:W-:Y:S05]  /*9f10*/  @!P0 BRA `(.L_x_183) ;  /* 0xfffffffc00f08947 */ /* 0x004fea000383ffff */
[----:B------:R-:W-:Y:S05]  /*9f20*/  BRA `(.L_x_184) ;  /* 0xffffff9c00e47947 */ /* 0x000fea000383ffff */
.L_x_81:
[----:B------:R-:W-:-:S07]  /*9f30*/  MOV R0, UR8 ;  /* 0x0000000800007c02 */ /* 0x000fce0008000f00 */
.L_x_185:
[----:B-1----:R1:W2:Y:S02]  /*9f40*/  SYNCS.PHASECHK.TRANS64.TRYWAIT P0, [R0+URZ], R3 ;  /* 0x00000003000075a7 */ /* 0x0022a400080011ff */
[----:B--2---:R-:W-:Y:S05]  /*9f50*/  @!P0 NANOSLEEP.SYNCS 0x989680 ;  /* 0x009896800000895d */ /* 0x004fea0003900000 */
[----:B------:R-:W2:Y:S02]  /*9f60*/  @!P0 SYNCS.PHASECHK.TRANS64 P0, [R0+URZ], R3 ;  /* 0x00000003000085a7 */ /* 0x000ea400080010ff */
[----:B--2---:R-:W-:Y:S05]  /*9f70*/  @!P0 BRA `(.L_x_185) ;  /* 0xfffffffc00f08947 */ /* 0x004fea000383ffff */
[----:B------:R-:W-:Y:S05]  /*9f80*/  BRA `(.L_x_186) ;  /* 0xffffff9c00f07947 */ /* 0x000fea000383ffff */
.L_x_82:
[----:B------:R-:W-:-:S07]  /*9f90*/  MOV R0, UR8 ;  /* 0x0000000800007c02 */ /* 0x000fce0008000f00 */
.L_x_187:
[----:B-1----:R1:W2:Y:S02]  /*9fa0*/  SYNCS.PHASECHK.TRANS64.TRYWAIT P0, [R0+URZ], R3 ;  /* 0x00000003000075a7 */ /* 0x0022a400080011ff */
[----:B--2---:R-:W-:Y:S05]  /*9fb0*/  @!P0 NANOSLEEP.SYNCS 0x989680 ;  /* 0x009896800000895d */ /* 0x004fea0003900000 */
[----:B------:R-:W2:Y:S02]  /*9fc0*/  @!P0 SYNCS.PHASECHK.TRANS64 P0, [R0+URZ], R3 ;  /* 0x00000003000085a7 */ /* 0x000ea400080010ff */
[----:B--2---:R-:W-:Y:S05]  /*9fd0*/  @!P0 BRA `(.L_x_187) ;  /* 0xfffffffc00f08947 */ /* 0x004fea000383ffff */
[----:B------:R-:W-:Y:S05]  /*9fe0*/  BRA `(.L_x_188) ;  /* 0xffffff9c00fc7947 */ /* 0x000fea000383ffff */
.L_x_85:
[----:B------:R-:W-:-:S07]  /*9ff0*/  MOV R0, UR7 ;  /* 0x0000000700007c02 */ /* 0x000fce0008000f00 */
.L_x_189:
[----:B-1----:R1:W2:Y:S02]  /*a000*/  SYNCS.PHASECHK.TRANS64.TRYWAIT P1, [R0+URZ+0x150], R2 ;  /* 0x00015002000075a7 */ /* 0x0022a400080211ff */
[----:B--2---:R-:W-:Y:S05]  /*a010*/  @!P1 NANOSLEEP.SYNCS 0x989680 ;  /* 0x009896800000995d */ /* 0x004fea0003900000 */
[----:B------:R-:W2:Y:S02]  /*a020*/  @!P1 SYNCS.PHASECHK.TRANS64 P1, [R0+URZ+0x150], R2 ;  /* 0x00015002000095a7 */ /* 0x000ea400080210ff */
[----:B--2---:R-:W-:Y:S05]  /*a030*/  @!P1 BRA `(.L_x_189) ;  /* 0xfffffffc00f09947 */ /* 0x004fea000383ffff */
[----:B------:R-:W-:Y:S05]  /*a040*/  BRA `(.L_x_190) ;  /* 0xffffffa000487947 */ /* 0x000fea000383ffff */
.L_x_90:
[----:B--2---:R2:W4:Y:S02]  /*a050*/  SYNCS.PHASECHK.TRANS64.TRYWAIT P0, [R0+URZ+0xd0], R2 ;  /* 0x0000d002000075a7 */ /* 0x00452400080011ff */
[----:B----4-:R-:W-:Y:S05]  /*a060*/  @!P0 NANOSLEEP.SYNCS 0x989680 ;  /* 0x009896800000895d */ /* 0x010fea0003900000 */
[----:B------:R-:W4:Y:S02]  /*a070*/  @!P0 SYNCS.PHASECHK.TRANS64 P0, [R0+URZ+0xd0], R2 ;  /* 0x0000d002000085a7 */ /* 0x000f2400080010ff */
[----:B----4-:R-:W-:Y:S05]  /*a080*/  @!P0 BRA `(.L_x_90) ;  /* 0xfffffffc00f08947 */ /* 0x010fea000383ffff */
[----:B------:R-:W-:Y:S05]  /*a090*/  BRA `(.L_x_191) ;  /* 0xffffffa4005c7947 */ /* 0x000fea000383ffff */
.L_x_93:
[----:B------:R-:W-:Y:S07]  /*a0a0*/  MOV R0, UR7 ;  /* 0x0000000700007c02 */ /* 0x000fee0008000f00 */
.L_x_192:
[----:B--2---:R2:W4:Y:S02]  /*a0b0*/  SYNCS.PHASECHK.TRANS64.TRYWAIT P0, [R0+URZ+0xc8], R2 ;  /* 0x0000c802000075a7 */ /* 0x00452400080011ff */
[----:B----4-:R-:W-:Y:S05]  /*a0c0*/  @!P0 NANOSLEEP.SYNCS 0x989680 ;  /* 0x009896800000895d */ /* 0x010fea0003900000 */
[----:B------:R-:W4:Y:S02]  /*a0d0*/  @!P0 SYNCS.PHASECHK.TRANS64 P0, [R0+URZ+0xc8], R2 ;  /* 0x0000c802000085a7 */ /* 0x000f2400080010ff */
[----:B----4-:R-:W-:Y:S05]  /*a0e0*/  @!P0 BRA `(.L_x_192) ;  /* 0xfffffffc00f08947 */ /* 0x010fea000383ffff */
[----:B------:R-:W-:Y:S05]  /*a0f0*/  BRA `(.L_x_92) ;  /* 0xffffffa8003c7947 */ /* 0x000fea000383ffff */
.L_x_96:
[----:B------:R-:W-:Y:S07]  /*a100*/  MOV R0, UR7 ;  /* 0x0000000700007c02 */ /* 0x000fee0008000f00 */
.L_x_193:
[----:B-1----:R1:W2:Y:S02]  /*a110*/  SYNCS.PHASECHK.TRANS64.TRYWAIT P0, [R0+URZ+0xa0], R14 ;  /* 0x0000a00e000075a7 */ /* 0x0022a400080011ff */
[----:B--2---:R-:W-:Y:S05]  /*a120*/  @!P0 NANOSLEEP.SYNCS 0x989680 ;  /* 0x009896800000895d */ /* 0x004fea0003900000 */
[----:B------:R-:W2:Y:S02]  /*a130*/  @!P0 SYNCS.PHASECHK.TRANS64 P0, [R0+URZ+0xa0], R14 ;  /* 0x0000a00e000085a7 */ /* 0x000ea400080010ff */
[----:B--2---:R-:W-:Y:S05]  /*a140*/  @!P0 BRA `(.L_x_193) ;  /* 0xfffffffc00f08947 */ /* 0x004fea000383ffff */
[----:B------:R-:W-:Y:S05]  /*a150*/  BRA `(.L_x_194) ;  /* 0xffffffa800b47947 */ /* 0x000fea000383ffff */
.L_x_97:
[----:B------:R-:W-:Y:S07]  /*a160*/  MOV R0, UR7 ;  /* 0x0000000700007c02 */ /* 0x000fee0008000f00 */
.L_x_195:
[----:B-1----:R1:W2:Y:S02]  /*a170*/  SYNCS.PHASECHK.TRANS64.TRYWAIT P0, [R0+URZ+0xa8], R14 ;  /* 0x0000a80e000075a7 */ /* 0x0022a400080011ff */
[----:B--2---:R-:W-:Y:S05]  /*a180*/  @!P0 NANOSLEEP.SYNCS 0x989680 ;  /* 0x009896800000895d */ /* 0x004fea0003900000 */
[----:B------:R-:W2:Y:S02]  /*a190*/  @!P0 SYNCS.PHASECHK.TRANS64 P0, [R0+URZ+0xa8], R14 ;  /* 0x0000a80e000085a7 */ /* 0x000ea400080010ff */
[----:B--2---:R-:W-:Y:S05]  /*a1a0*/  @!P0 BRA `(.L_x_195) ;  /* 0xfffffffc00f08947 */ /* 0x004fea000383ffff */
[----:B------:R-:W-:Y:S05]  /*a1b0*/  BRA `(.L_x_196) ;  /* 0xffffffa800ec7947 */ /* 0x000fea000383ffff */
.L_x_98:
[----:B------:R-:W-:Y:S07]  /*a1c0*/  MOV R0, UR7 ;  /* 0x0000000700007c02 */ /* 0x000fee0008000f00 */
.L_x_197:
[----:B-1----:R1:W2:Y:S02]  /*a1d0*/  SYNCS.PHASECHK.TRANS64.TRYWAIT P0, [R0+URZ+0xb0], R14 ;  /* 0x0000b00e000075a7 */ /* 0x0022a400080011ff */
[----:B--2---:R-:W-:Y:S05]  /*a1e0*/  @!P0 NANOSLEEP.SYNCS 0x989680 ;  /* 0x009896800000895d */ /* 0x004fea0003900000 */
[----:B------:R-:W2:Y:S02]  /*a1f0*/  @!P0 SYNCS.PHASECHK.TRANS64 P0, [R0+URZ+0xb0], R14 ;  /* 0x0000b00e000085a7 */ /* 0x000ea400080010ff */
[----:B--2---:R-:W-:Y:S05]  /*a200*/  @!P0 BRA `(.L_x_197) ;  /* 0xfffffffc00f08947 */ /* 0x004fea000383ffff */
[----:B------:R-:W-:Y:S05]  /*a210*/  BRA `(.L_x_198) ;  /* 0xffffffac00307947 */ /* 0x000fea000383ffff */
.L_x_99:
[----:B------:R-:W-:Y:S07]  /*a220*/  MOV R0, UR7 ;  /* 0x0000000700007c02 */ /* 0x000fee0008000f00 */
.L_x_199:
[----:B-1----:R1:W2:Y:S02]  /*a230*/  SYNCS.PHASECHK.TRANS64.TRYWAIT P0, [R0+URZ+0xb8], R14 ;  /* 0x0000b80e000075a7 */ /* 0x0022a400080011ff */
[----:B--2---:R-:W-:Y:S05]  /*a240*/  @!P0 NANOSLEEP.SYNCS 0x989680 ;  /* 0x009896800000895d */ /* 0x004fea0003900000 */
[----:B------:R-:W2:Y:S02]  /*a250*/  @!P0 SYNCS.PHASECHK.TRANS64 P0, [R0+URZ+0xb8], R14 ;  /* 0x0000b80e000085a7 */ /* 0x000ea400080010ff */
[----:B--2---:R-:W-:Y:S05]  /*a260*/  @!P0 BRA `(.L_x_199) ;  /* 0xfffffffc00f08947 */ /* 0x004fea000383ffff */
[----:B------:R-:W-:Y:S05]  /*a270*/  BRA `(.L_x_200) ;  /* 0xffffffac00b47947 */ /* 0x000fea000383ffff */
.L_x_101:
[----:B------:R-:W-:-:S07]  /*a280*/  MOV R0, UR7 ;  /* 0x0000000700007c02 */ /* 0x000fce0008000f00 */
.L_x_201:
[----:B-1----:R1:W4:Y:S02]  /*a290*/  SYNCS.PHASECHK.TRANS64.TRYWAIT P0, [R0+URZ+0xa0], R2 ;  /* 0x0000a002000075a7 */ /* 0x00232400080011ff */
[----:B----4-:R-:W-:Y:S05]  /*a2a0*/  @!P0 NANOSLEEP.SYNCS 0x989680 ;  /* 0x009896800000895d */ /* 0x010fea0003900000 */
[----:B------:R-:W4:Y:S02]  /*a2b0*/  @!P0 SYNCS.PHASECHK.TRANS64 P0, [R0+URZ+0xa0], R2 ;  /* 0x0000a002000085a7 */ /* 0x000f2400080010ff */
[----:B----4-:R-:W-:Y:S05]  /*a2c0*/  @!P0 BRA `(.L_x_201) ;  /* 0xfffffffc00f08947 */ /* 0x010fea000383ffff */
[----:B------:R-:W-:Y:S05]  /*a2d0*/  BRA `(.L_x_202) ;  /* 0xffffffb000247947 */ /* 0x000fea000383ffff */
.L_x_102:
[----:B-1----:R-:W-:-:S07]  /*a2e0*/  MOV R0, UR7 ;  /* 0x0000000700007c02 */ /* 0x002fce0008000f00 */
.L_x_203:
[----:B-1----:R1:W4:Y:S02]  /*a2f0*/  SYNCS.PHASECHK.TRANS64.TRYWAIT P0, [R0+URZ+0xa8], R2 ;  /* 0x0000a802000075a7 */ /* 0x00232400080011ff */
[----:B----4-:R-:W-:Y:S05]  /*a300*/  @!P0 NANOSLEEP.SYNCS 0x989680 ;  /* 0x009896800000895d */ /* 0x010fea0003900000 */
[----:B------:R-:W4:Y:S02]  /*a310*/  @!P0 SYNCS.PHASECHK.TRANS64 P0, [R0+URZ+0xa8], R2 ;  /* 0x0000a802000085a7 */ /* 0x000f2400080010ff */
[----:B----4-:R-:W-:Y:S05]  /*a320*/  @!P0 BRA `(.L_x_203) ;  /* 0xfffffffc00f08947 */ /* 0x010fea000383ffff */
[----:B------:R-:W-:Y:S05]  /*a330*/  BRA `(.L_x_204) ;  /* 0xffffffb000147947 */ /* 0x000fea000383ffff */
.L_x_103:
[----:B-1----:R-:W-:-:S07]  /*a340*/  MOV R0, UR7 ;  /* 0x0000000700007c02 */ /* 0x002fce0008000f00 */
.L_x_205:
[----:B-1----:R1:W4:Y:S02]  /*a350*/  SYNCS.PHASECHK.TRANS64.TRYWAIT P0, [R0+URZ+0xb0], R2 ;  /* 0x0000b002000075a7 */ /* 0x00232400080011ff */
[----:B----4-:R-:W-:Y:S05]  /*a360*/  @!P0 NANOSLEEP.SYNCS 0x989680 ;  /* 0x009896800000895d */ /* 0x010fea0003900000 */
[----:B------:R-:W4:Y:S02]  /*a370*/  @!P0 SYNCS.PHASECHK.TRANS64 P0, [R0+URZ+0xb0], R2 ;  /* 0x0000b002000085a7 */ /* 0x000f2400080010ff */
[----:B----4-:R-:W-:Y:S05]  /*a380*/  @!P0 BRA `(.L_x_205) ;  /* 0xfffffffc00f08947 */ /* 0x010fea000383ffff */
[----:B------:R-:W-:Y:S05]  /*a390*/  BRA `(.L_x_206) ;  /* 0xffffffb000047947 */ /* 0x000fea000383ffff */
.L_x_105:
[----:B--2---:R2:W4:Y:S02]  /*a3a0*/  SYNCS.PHASECHK.TRANS64.TRYWAIT P0, [R0+URZ+0xd0], R2 ;  /* 0x0000d002000075a7 */ /* 0x00452400080011ff */
[----:B----4-:R-:W-:Y:S05]  /*a3b0*/  @!P0 NANOSLEEP.SYNCS 0x989680 ;  /* 0x009896800000895d */ /* 0x010fea0003900000 */
[----:B------:R-:W4:Y:S02]  /*a3c0*/  @!P0 SYNCS.PHASECHK.TRANS64 P0, [R0+URZ+0xd0], R2 ;  /* 0x0000d002000085a7 */ /* 0x000f2400080010ff */
[----:B----4-:R-:W-:Y:S05]  /*a3d0*/  @!P0 BRA `(.L_x_105) ;  /* 0xfffffffc00f08947 */ /* 0x010fea000383ffff */
[----:B------:R-:W-:Y:S05]  /*a3e0*/  BRA `(.L_x_207) ;  /* 0xffffffb000cc7947 */ /* 0x000fea000383ffff */
.L_x_116:
[----:B-1----:R-:W-:Y:S04]  /*a3f0*/  MOV R2, UR48 ;  /* 0x0000003000027c02 */ /* 0x002fe80008000f00 */
[----:B------:R1:W3:Y:S03]  /*a400*/  SYNCS.PHASECHK.TRANS64.TRYWAIT P1, [R2+URZ+0x80], R3 ;  /* 0x00008003020075a7 */ /* 0x0002e600080211ff */
[----:B---3--:R-:W-:Y:S05]  /*a410*/  @!P1 NANOSLEEP.SYNCS 0x989680 ;  /* 0x009896800000995d */ /* 0x008fea0003900000 */
[----:B------:R-:W3:Y:S02]  /*a420*/  @!P1 SYNCS.PHASECHK.TRANS64 P1, [R2+URZ+0x80], R3 ;  /* 0x00008003020095a7 */ /* 0x000ee400080210ff */
[----:B---3--:R-:W-:Y:S05]  /*a430*/  @!P1 BRA `(.L_x_116) ;  /* 0xfffffffc00ec9947 */ /* 0x008fea000383ffff */
[----:B------:R-:W-:Y:S05]  /*a440*/  BRA `(.L_x_115) ;  /* 0xffffffbc00d87947 */ /* 0x000fea000383ffff */
.L_x_118:
[----:B-1----:R1:W4:Y:S02]  /*a450*/  SYNCS.PHASECHK.TRANS64.TRYWAIT P0, [R112+URZ+0xf0], R0 ;  /* 0x0000f000700075a7 */ /* 0x00232400080011ff */
[----:B----4-:R-:W-:Y:S05]  /*a460*/  @!P0 NANOSLEEP.SYNCS 0x989680 ;  /* 0x009896800000895d */ /* 0x010fea0003900000 */
[----:B------:R-:W4:Y:S02]  /*a470*/  @!P0 SYNCS.PHASECHK.TRANS64 P0, [R112+URZ+0xf0], R0 ;  /* 0x0000f000700085a7 */ /* 0x000f2400080010ff */
[----:B----4-:R-:W-:Y:S05]  /*a480*/  @!P0 BRA `(.L_x_118) ;  /* 0xfffffffc00f08947 */ /* 0x010fea000383ffff */
[----:B------:R-:W-:Y:S05]  /*a490*/  BRA `(.L_x_117) ;  /* 0xffffffc000007947 */ /* 0x000fea000383ffff */
.L_x_127:
[----:B--2---:R2:W4:Y:S02]  /*a4a0*/  SYNCS.PHASECHK.TRANS64.TRYWAIT P0, [R2+URZ+0x80], R0 ;  /* 0x00008000020075a7 */ /* 0x00452400080011ff */
[----:B----4-:R-:W-:Y:S05]  /*a4b0*/  @!P0 NANOSLEEP.SYNCS 0x989680 ;  /* 0x009896800000895d */ /* 0x010fea0003900000 */
[----:B------:R-:W4:Y:S02]  /*a4c0*/  @!P0 SYNCS.PHASECHK.TRANS64 P0, [R2+URZ+0x80], R0 ;  /* 0x00008000020085a7 */ /* 0x000f2400080010ff */
[----:B----4-:R-:W-:Y:S05]  /*a4d0*/  @!P0 BRA `(.L_x_127) ;  /* 0xfffffffc00f08947 */ /* 0x010fea000383ffff */
[----:B------:R-:W-:Y:S05]  /*a4e0*/  BRA `(.L_x_126) ;  /* 0xffffffc800dc7947 */ /* 0x000fea000383ffff */
.L_x_135:
[----:B--2---:R2:W4:Y:S02]  /*a4f0*/  SYNCS.PHASECHK.TRANS64.TRYWAIT P0, [R0+URZ+0x80], R6 ;  /* 0x00008006000075a7 */ /* 0x00452400080011ff */
[----:B----4-:R-:W-:Y:S05]  /*a500*/  @!P0 NANOSLEEP.SYNCS 0x989680 ;  /* 0x009896800000895d */ /* 0x010fea0003900000 */
[----:B------:R-:W4:Y:S02]  /*a510*/  @!P0 SYNCS.PHASECHK.TRANS64 P0, [R0+URZ+0x80], R6 ;  /* 0x00008006000085a7 */ /* 0x000f2400080010ff */
[----:B----4-:R-:W-:Y:S05]  /*a520*/  @!P0 BRA `(.L_x_135) ;  /* 0xfffffffc00f08947 */ /* 0x010fea000383ffff */
[----:B------:R-:W-:Y:S05]  /*a530*/  BRA `(.L_x_134) ;  /* 0xffffffd400dc7947 */ /* 0x000fea000383ffff */
.L_x_143:
[----:B--2---:R2:W4:Y:S02]  /*a540*/  SYNCS.PHASECHK.TRANS64.TRYWAIT P0, [R0+URZ+0x80], R5 ;  /* 0x00008005000075a7 */ /* 0x00452400080011ff */
[----:B----4-:R-:W-:Y:S05]  /*a550*/  @!P0 NANOSLEEP.SYNCS 0x989680 ;  /* 0x009896800000895d */ /* 0x010fea0003900000 */
[----:B------:R-:W4:Y:S02]  /*a560*/  @!P0 SYNCS.PHASECHK.TRANS64 P0, [R0+URZ+0x80], R5 ;  /* 0x00008005000085a7 */ /* 0x000f2400080010ff */
[----:B----4-:R-:W-:Y:S05]  /*a570*/  @!P0 BRA `(.L_x_143) ;  /* 0xfffffffc00f08947 */ /* 0x010fea000383ffff */
[----:B------:R-:W-:Y:S05]  /*a580*/  BRA `(.L_x_142) ;  /* 0xffffffe000dc7947 */ /* 0x000fea000383ffff */
        .weak           $__internal_0_$__cuda_sm10x_tcgen05_guardrail_trap_col_being_dealloced_not_returned_by_alloc
        .type           $__internal_0_$__cuda_sm10x_tcgen05_guardrail_trap_col_being_dealloced_not_returned_by_alloc,@function
        .size           $__internal_0_$__cuda_sm10x_tcgen05_guardrail_trap_col_being_dealloced_not_returned_by_alloc,($__internal_1_$__cuda_sm10x_tcgen05_guardrail_trap_phase_invalid_during_alloc - $__internal_0_$__cuda_sm10x_tcgen05_guardrail_trap_col_being_dealloced_not_returned_by_alloc)
$__internal_0_$__cuda_sm10x_tcgen05_guardrail_trap_col_being_dealloced_not_returned_by_alloc:
[----:B------:R-:W-:Y:S05]  /*a590*/  BPT.TRAP 0x1 ;  /* 0x000000040000795c */ /* 0x000fea0000300000 */
[----:B------:R-:W-:-:S04]  /*a5a0*/  HFMA2 R3, -RZ, RZ, 0, 0 ;  /* 0x00000000ff037431 */ /* 0x000fc800000001ff */
[----:B------:R-:W-:Y:S05]  /*a5b0*/  RET.REL.NODEC R2 `(_ZN7cutlass13device_kernelINS_4gemm6kernel13GemmUniversalIN4cute5tupleIJiiiiEEENS1_10collective13CollectiveMmaINS1_35MainloopSm100TmaUmmaWarpSpecializedILi8ELi2ELi4ENS5_IJNS4_1CILi2EEENSA_ILi1EEESC_EEEEENS5_IJNSA_ILi256EEENSA_ILi128EEENSA_ILi64EEEEEENS_10bfloat16_tENS5_IJlSC_lEEESJ_SK_NS4_8TiledMMAINS4_8MMA_AtomIJNS4_26SM100_MMA_F16BF16_2x1SM_SSISJ_SJ_fLi256ELi128ELNS4_4UMMA5MajorE0ELSP_0ELNSO_7ScaleInE0ELSQ_0EEEEEENS4_6LayoutINS5_IJSC_SC_SC_EEENS5_IJNSA_ILi0EEESV_SV_EEEEENS5_IJNS4_10UnderscoreESY_SY_EEEEENS4_18SM100_TMA_2SM_LOADENS4_14ComposedLayoutINS4_7SwizzleILi3ELi4ELi3EEENS4_18smem_ptr_flag_bitsILi16EEENST_INS5_IJNSA_ILi8EEESH_EEENS5_IJSH_SC_EEEEEEEvNS4_8identityES11_S1B_vS1C_EENS_8epilogue10collective18CollectiveEpilogueINS1E_23Sm100TmaWarpSpecializedILi4ELi2ELi32ELb1ELb0EEEJNS5_IJSG_SG_SH_EEENS5_IJNST_ISG_SC_EENST_INSA_ILi32EEESC_EEEEESJ_SK_SJ_SK_NS1E_6fusion15FusionCallbacksIS1I_NS1O_17LinearCombinationISJ_fSJ_fLNS_15FloatRoundStyleE2EEES1J_S1N_JEEENS4_5SM1004TMEM4LOAD26SM100_TMEM_LOAD_32dp32b32xENS4_13SM90_TMA_LOADENS12_INS13_ILi2ELi4ELi3EEES16_NST_INS5_IJS17_S1L_EEENS5_IJS1L_SC_EEEEEEENS4_39AutoVectorizingCopyWithAssumedAlignmentILi128EEENS4_14SM90_TMA_STOREES23_S25_S25_EEEvvEEEEvNT_6ParamsE) ;  /* 0xffffff5802907950 */ /* 0x000fea0003c3ffff */
        .weak           $__internal_1_$__cuda_sm10x_tcgen05_guardrail_trap_phase_invalid_during_alloc
        .type           $__internal_1_$__cuda_sm10x_tcgen05_guardrail_trap_phase_invalid_during_alloc,@function
        .size           $__internal_1_$__cuda_sm10x_tcgen05_guardrail_trap_phase_invalid_during_alloc,($__internal_2_$__cuda_sm10x_tcgen05_guardrail_trap_unallocated_columns_being_dealloced - $__internal_1_$__cuda_sm10x_tcgen05_guardrail_trap_phase_invalid_during_alloc)
$__internal_1_$__cuda_sm10x_tcgen05_guardrail_trap_phase_invalid_during_alloc:
[----:B------:R-:W-:Y:S05]  /*a5c0*/  BPT.TRAP 0x1 ;  /* 0x000000040000795c */ /* 0x000fea0000300000 */
[----:B------:R-:W-:-:S04]  /*a5d0*/  MOV R3, 0x0 ;  /* 0x0000000000037802 */ /* 0x000fc80000000f00 */
[----:B------:R-:W-:Y:S05]  /*a5e0*/  RET.REL.NODEC R2 `(_ZN7cutlass13device_kernelINS_4gemm6kernel13GemmUniversalIN4cute5tupleIJiiiiEEENS1_10collective13CollectiveMmaINS1_35MainloopSm100TmaUmmaWarpSpecializedILi8ELi2ELi4ENS5_IJNS4_1CILi2EEENSA_ILi1EEESC_EEEEENS5_IJNSA_ILi256EEENSA_ILi128EEENSA_ILi64EEEEEENS_10bfloat16_tENS5_IJlSC_lEEESJ_SK_NS4_8TiledMMAINS4_8MMA_AtomIJNS4_26SM100_MMA_F16BF16_2x1SM_SSISJ_SJ_fLi256ELi128ELNS4_4UMMA5MajorE0ELSP_0ELNSO_7ScaleInE0ELSQ_0EEEEEENS4_6LayoutINS5_IJSC_SC_SC_EEENS5_IJNSA_ILi0EEESV_SV_EEEEENS5_IJNS4_10UnderscoreESY_SY_EEEEENS4_18SM100_TMA_2SM_LOADENS4_14ComposedLayoutINS4_7SwizzleILi3ELi4ELi3EEENS4_18smem_ptr_flag_bitsILi16EEENST_INS5_IJNSA_ILi8EEESH_EEENS5_IJSH_SC_EEEEEEEvNS4_8identityES11_S1B_vS1C_EENS_8epilogue10collective18CollectiveEpilogueINS1E_23Sm100TmaWarpSpecializedILi4ELi2ELi32ELb1ELb0EEEJNS5_IJSG_SG_SH_EEENS5_IJNST_ISG_SC_EENST_INSA_ILi32EEESC_EEEEESJ_SK_SJ_SK_NS1E_6fusion15FusionCallbacksIS1I_NS1O_17LinearCombinationISJ_fSJ_fLNS_15FloatRoundStyleE2EEES1J_S1N_JEEENS4_5SM1004TMEM4LOAD26SM100_TMEM_LOAD_32dp32b32xENS4_13SM90_TMA_LOADENS12_INS13_ILi2ELi4ELi3EEES16_NST_INS5_IJS17_S1L_EEENS5_IJS1L_SC_EEEEEEENS4_39AutoVectorizingCopyWithAssumedAlignmentILi128EEENS4_14SM90_TMA_STOREES23_S25_S25_EEEvvEEEEvNT_6ParamsE) ;  /* 0xffffff5802847950 */ /* 0x000fea0003c3ffff */
        .weak           $__internal_2_$__cuda_sm10x_tcgen05_guardrail_trap_unallocated_columns_being_dealloced
        .type           $__internal_2_$__cuda_sm10x_tcgen05_guardrail_trap_unallocated_columns_being_dealloced,@function
        .size           $__internal_2_$__cuda_sm10x_tcgen05_guardrail_trap_unallocated_columns_being_dealloced,(.L_x_209 - $__internal_2_$__cuda_sm10x_tcgen05_guardrail_trap_unallocated_columns_being_dealloced)
$__internal_2_$__cuda_sm10x_tcgen05_guardrail_trap_unallocated_columns_being_dealloced:
[----:B------:R-:W-:Y:S05]  /*a5f0*/  BPT.TRAP 0x1 ;  /* 0x000000040000795c */ /* 0x000fea0000300000 */
[----:B------:R-:W-:-:S04]  /*a600*/  HFMA2 R3, -RZ, RZ, 0, 0 ;  /* 0x00000000ff037431 */ /* 0x000fc800000001ff */
[----:B------:R-:W-:Y:S05]  /*a610*/  RET.REL.NODEC R2 `(_ZN7cutlass13device_kernelINS_4gemm6kernel13GemmUniversalIN4cute5tupleIJiiiiEEENS1_10collective13CollectiveMmaINS1_35MainloopSm100TmaUmmaWarpSpecializedILi8ELi2ELi4ENS5_IJNS4_1CILi2EEENSA_ILi1EEESC_EEEEENS5_IJNSA_ILi256EEENSA_ILi128EEENSA_ILi64EEEEEENS_10bfloat16_tENS5_IJlSC_lEEESJ_SK_NS4_8TiledMMAINS4_8MMA_AtomIJNS4_26SM100_MMA_F16BF16_2x1SM_SSISJ_SJ_fLi256ELi128ELNS4_4UMMA5MajorE0ELSP_0ELNSO_7ScaleInE0ELSQ_0EEEEEENS4_6LayoutINS5_IJSC_SC_SC_EEENS5_IJNSA_ILi0EEESV_SV_EEEEENS5_IJNS4_10UnderscoreESY_SY_EEEEENS4_18SM100_TMA_2SM_LOADENS4_14ComposedLayoutINS4_7SwizzleILi3ELi4ELi3EEENS4_18smem_ptr_flag_bitsILi16EEENST_INS5_IJNSA_ILi8EEESH_EEENS5_IJSH_SC_EEEEEEEvNS4_8identityES11_S1B_vS1C_EENS_8epilogue10collective18CollectiveEpilogueINS1E_23Sm100TmaWarpSpecializedILi4ELi2ELi32ELb1ELb0EEEJNS5_IJSG_SG_SH_EEENS5_IJNST_ISG_SC_EENST_INSA_ILi32EEESC_EEEEESJ_SK_SJ_SK_NS1E_6fusion15FusionCallbacksIS1I_NS1O_17LinearCombinationISJ_fSJ_fLNS_15FloatRoundStyleE2EEES1J_S1N_JEEENS4_5SM1004TMEM4LOAD26SM100_TMEM_LOAD_32dp32b32xENS4_13SM90_TMA_LOADENS12_INS13_ILi2ELi4ELi3EEES16_NST_INS5_IJS17_S1L_EEENS5_IJS1L_SC_EEEEEEENS4_39AutoVectorizingCopyWithAssumedAlignmentILi128EEENS4_14SM90_TMA_STOREES23_S25_S25_EEEvvEEEEvNT_6ParamsE) ;  /* 0xffffff5802787950 */ /* 0x000fea0003c3ffff */
.L_x_208:
[----:B------:R-:W-:-:S00]  /*a620*/  BRA `(.L_x_208) ;  /* 0xfffffffc00fc7947 */ /* 0x000fc0000383ffff */
[----:B------:R-:W-:-:S00]  /*a630*/  NOP ;  /* 0x0000000000007918 */ /* 0x000fc00000000000 */
        /* <DEDUP_REMOVED lines=12> */
.L_x_209:


//--------------------- .nv.global.init           --------------------------
	.section	.nv.global.init,"aw",@progbits
.nv.global.init:
	.type		$str$27,@object
	.size		$str$27,($str$28 - $str$27)
$str$27:
        /*0000*/ 	.byte	0x28, 0x61, 0x64, 0x64, 0x72, 0x65, 0x73, 0x73, 0x20, 0x26, 0x20, 0x6d, 0x61, 0x73, 0x6b, 0x29
        /*0010*/ 	.byte	0x20, 0x3d, 0x3d, 0x20, 0x30, 0x00
	.type		$str$28,@object
	.size		$str$28,($str$26 - $str$28)
$str$28:
        /*0016*/ 	.byte	0x2f, 0x74, 0x6d, 0x70, 0x2f, 0x63, 0x75, 0x74, 0x6c, 0x61, 0x73, 0x73, 0x5f, 0x73, 0x77, 0x65
        /*0026*/ 	.byte	0x65, 0x70, 0x5f, 0x73, 0x72, 0x63, 0x2f, 0x69, 0x6e, 0x63, 0x6c, 0x75, 0x64, 0x65, 0x2f, 0x63
        /*0036*/ 	.byte	0x75, 0x74, 0x65, 0x2f, 0x70, 0x6f, 0x69, 0x6e, 0x74, 0x65, 0x72, 0x5f, 0x66, 0x6c, 0x61, 0x67
        /*0046*/ 	.byte	0x67, 0x65, 0x64, 0x2e, 0x68, 0x70, 0x70, 0x00
	.type		$str$26,@object
	.size		$str$26,($str$25 - $str$26)
$str$26:
        /*004e*/ 	.byte	0x2f, 0x74, 0x6d, 0x70, 0x2f, 0x63, 0x75, 0x74, 0x6c, 0x61, 0x73, 0x73, 0x5f, 0x73, 0x77, 0x65
        /*005e*/ 	.byte	0x65, 0x70, 0x5f, 0x73, 0x72, 0x63, 0x2f, 0x69, 0x6e, 0x63, 0x6c, 0x75, 0x64, 0x65, 0x2f, 0x63
        /*006e*/ 	.byte	0x75, 0x74, 0x65, 0x2f, 0x61, 0x74, 0x6f, 0x6d, 0x2f, 0x63, 0x6f, 0x70, 0x79, 0x5f, 0x74, 0x72
        /*007e*/ 	.byte	0x61, 0x69, 0x74, 0x73, 0x5f, 0x73, 0x6d, 0x31, 0x30, 0x30, 0x2e, 0x68, 0x70, 0x70, 0x00
	.type		$str$25,@object
	.size		$str$25,(__unnamed_1 - $str$25)
$str$25:
        /*008d*/ 	.byte	0x28, 0x28, 0x75, 0x69, 0x6e, 0x74, 0x33, 0x32, 0x5f, 0x74, 0x28, 0x74, 0x68, 0x72, 0x65, 0x61
        /*009d*/ 	.byte	0x64, 0x49, 0x64, 0x78, 0x2e, 0x78, 0x29, 0x20, 0x2f, 0x20, 0x33, 0x32, 0x29, 0x20, 0x25, 0x20
        /*00ad*/ 	.byte	0x34, 0x29, 0x20, 0x3d, 0x3d, 0x20, 0x28, 0x28, 0x28, 0x74, 0x6d, 0x65, 0x6d, 0x5f, 0x61, 0x64
        /*00bd*/ 	.byte	0x64, 0x72, 0x20, 0x3e, 0x3e, 0x20, 0x31, 0x36, 0x29, 0x20, 0x2f, 0x20, 0x33, 0x32, 0x29, 0x20
        /*00cd*/ 	.byte	0x25, 0x20, 0x34, 0x29, 0x00
	.type		__unnamed_1,@object
	.size		__unnamed_1,(__unnamed_2 - __unnamed_1)
__unnamed_1:
        /*00d2*/ 	.byte	0x61, 0x75, 0x74, 0x6f, 0x20, 0x63, 0x75, 0x74, 0x65, 0x3a, 0x3a, 0x61, 0x73, 0x5f, 0x70, 0x6f
        /* <DEDUP_REMOVED lines=24> */
        /*0262*/ 	.byte	0x34, 0x30, 0x39, 0x36, 0x3e, 0x3e, 0x3e, 0x3e, 0x5d, 0x00
	.type		__unnamed_2,@object
	.size		__unnamed_2,(.L_2 - __unnamed_2)
__unnamed_2:
        /* <DEDUP_REMOVED lines=42> */
        /*050c*/ 	.byte	0x3e, 0x3e, 0x5d, 0x00
.L_2:


//--------------------- .nv.shared._ZN7cutlass13device_kernelINS_4gemm6kernel13GemmUniversalIN4cute5tupleIJiiiiEEENS1_10collective13CollectiveMmaINS1_35MainloopSm100TmaUmmaWarpSpecializedILi8ELi2ELi4ENS5_IJNS4_1CILi2EEENSA_ILi1EEESC_EEEEENS5_IJNSA_ILi256EEENSA_ILi128EEENSA_ILi64EEEEEENS_10bfloat16_tENS5_IJlSC_lEEESJ_SK_NS4_8TiledMMAINS4_8MMA_AtomIJNS4_26SM100_MMA_F16BF16_2x1SM_SSISJ_SJ_fLi256ELi128ELNS4_4UMMA5MajorE0ELSP_0ELNSO_7ScaleInE0ELSQ_0EEEEEENS4_6LayoutINS5_IJSC_SC_SC_EEENS5_IJNSA_ILi0EEESV_SV_EEEEENS5_IJNS4_10UnderscoreESY_SY_EEEEENS4_18SM100_TMA_2SM_LOADENS4_14ComposedLayoutINS4_7SwizzleILi3ELi4ELi3EEENS4_18smem_ptr_flag_bitsILi16EEENST_INS5_IJNSA_ILi8EEESH_EEENS5_IJSH_SC_EEEEEEEvNS4_8identityES11_S1B_vS1C_EENS_8epilogue10collective18CollectiveEpilogueINS1E_23Sm100TmaWarpSpecializedILi4ELi2ELi32ELb1ELb0EEEJNS5_IJSG_SG_SH_EEENS5_IJNST_ISG_SC_EENST_INSA_ILi32EEESC_EEEEESJ_SK_SJ_SK_NS1E_6fusion15FusionCallbacksIS1I_NS1O_17LinearCombinationISJ_fSJ_fLNS_15FloatRoundStyleE2EEES1J_S1N_JEEENS4_5SM1004TMEM4LOAD26SM100_TMEM_LOAD_32dp32b32xENS4_13SM90_TMA_LOADENS12_INS13_ILi2ELi4ELi3EEES16_NST_INS5_IJS17_S1L_EEENS5_IJS1L_SC_EEEEEEENS4_39AutoVectorizingCopyWithAssumedAlignmentILi128EEENS4_14SM90_TMA_STOREES23_S25_S25_EEEvvEEEEvNT_6ParamsE --------------------------
	.section	.nv.shared._ZN7cutlass13device_kernelINS_4gemm6kernel13GemmUniversalIN4cute5tupleIJiiiiEEENS1_10collective13CollectiveMmaINS1_35MainloopSm100TmaUmmaWarpSpecializedILi8ELi2ELi4ENS5_IJNS4_1CILi2EEENSA_ILi1EEESC_EEEEENS5_IJNSA_ILi256EEENSA_ILi128EEENSA_ILi64EEEEEENS_10bfloat16_tENS5_IJlSC_lEEESJ_SK_NS4_8TiledMMAINS4_8MMA_AtomIJNS4_26SM100_MMA_F16BF16_2x1SM_SSISJ_SJ_fLi256ELi128ELNS4_4UMMA5MajorE0ELSP_0ELNSO_7ScaleInE0ELSQ_0EEEEEENS4_6LayoutINS5_IJSC_SC_SC_EEENS5_IJNSA_ILi0EEESV_SV_EEEEENS5_IJNS4_10UnderscoreESY_SY_EEEEENS4_18SM100_TMA_2SM_LOADENS4_14ComposedLayoutINS4_7SwizzleILi3ELi4ELi3EEENS4_18smem_ptr_flag_bitsILi16EEENST_INS5_IJNSA_ILi8EEESH_EEENS5_IJSH_SC_EEEEEEEvNS4_8identityES11_S1B_vS1C_EENS_8epilogue10collective18CollectiveEpilogueINS1E_23Sm100TmaWarpSpecializedILi4ELi2ELi32ELb1ELb0EEEJNS5_IJSG_SG_SH_EEENS5_IJNST_ISG_SC_EENST_INSA_ILi32EEESC_EEEEESJ_SK_SJ_SK_NS1E_6fusion15FusionCallbacksIS1I_NS1O_17LinearCombinationISJ_fSJ_fLNS_15FloatRoundStyleE2EEES1J_S1N_JEEENS4_5SM1004TMEM4LOAD26SM100_TMEM_LOAD_32dp32b32xENS4_13SM90_TMA_LOADENS12_INS13_ILi2ELi4ELi3EEES16_NST_INS5_IJS17_S1L_EEENS5_IJS1L_SC_EEEEEEENS4_39AutoVectorizingCopyWithAssumedAlignmentILi128EEENS4_14SM90_TMA_STOREES23_S25_S25_EEEvvEEEEvNT_6ParamsE,"aw",@nobits
	.sectionflags	@""
	.align	16
	.zero		1024


//--------------------- .nv.shared.reserved.0     --------------------------
	.section	.nv.shared.reserved.0,"aw",@nobits
	.weak		__nv_reservedSMEM_offset_0_alias
	.size		__nv_reservedSMEM_offset_0_alias, 0, 64
	.other		__nv_reservedSMEM_offset_0_alias,@"STO_CUDA_RESERVED_SHARED STV_DEFAULT"
__nv_reservedSMEM_offset_0_alias:
	.zero		0
.nv.shared.reserved.0:
	.zero		64
	.weak		__nv_reservedSMEM_tcgen05_partition
	.type		__nv_reservedSMEM_tcgen05_partition,@object
	.size		__nv_reservedSMEM_tcgen05_partition,(.L_0 - __nv_reservedSMEM_tcgen05_partition)
__nv_reservedSMEM_tcgen05_partition:
	.zero		32
.L_0:


//--------------------- .nv.global                --------------------------
	.section	.nv.global,"aw",@nobits
.nv.global:
	.type		_ZN39_INTERNAL_ebc41fec_4_k_cu_9be8017a_29744cute1_E,@object
	.size		_ZN39_INTERNAL_ebc41fec_4_k_cu_9be8017a_29744cute1_E,(_ZN39_INTERNAL_ebc41fec_4_k_cu_9be8017a_29744cuda3std3__45__cpo6cbeginE - _ZN39_INTERNAL_ebc41fec_4_k_cu_9be8017a_29744cute1_E)
_ZN39_INTERNAL_ebc41fec_4_k_cu_9be8017a_29744cute1_E:
	.zero		1
	.type		_ZN39_INTERNAL_ebc41fec_4_k_cu_9be8017a_29744cuda3std3__45__cpo6cbeginE,@object
	.size		_ZN39_INTERNAL_ebc41fec_4_k_cu_9be8017a_29744cuda3std3__45__cpo6cbeginE,(_ZN39_INTERNAL_ebc41fec_4_k_cu_9be8017a_29744cuda3std3__48in_placeE - _ZN39_INTERNAL_ebc41fec_4_k_cu_9be8017a_29744cuda3std3__45__cpo6cbeginE)
_ZN39_INTERNAL_ebc41fec_4_k_cu_9be8017a_29744cuda3std3__45__cpo6cbeginE:
	.zero		1
	.type		_ZN39_INTERNAL_ebc41fec_4_k_cu_9be8017a_29744cuda3std3__48in_placeE,@object
	.size		_ZN39_INTERNAL_ebc41fec_4_k_cu_9be8017a_29744cuda3std3__48in_placeE,(_ZN39_INTERNAL_ebc41fec_4_k_cu_9be8017a_29744cuda3std6ranges3__45__cpo9iter_moveE - _ZN39_INTERNAL_ebc41fec_4_k_cu_9be8017a_29744cuda3std3__48in_placeE)
_ZN39_INTERNAL_ebc41fec_4_k_cu_9be8017a_29744cuda3std3__48in_placeE:
	.zero		1
	.type		_ZN39_INTERNAL_ebc41fec_4_k_cu_9be8017a_29744cuda3std6ranges3__45__cpo9iter_moveE,@object
	.size		_ZN39_INTERNAL_ebc41fec_4_k_cu_9be8017a_29744cuda3std6ranges3__45__cpo9iter_moveE,(_ZN39_INTERNAL_ebc41fec_4_k_cu_9be8017a_29744cuda3std3__45__cpo5beginE - _ZN39_INTERNAL_ebc41fec_4_k_cu_9be8017a_29744cuda3std6ranges3__45__cpo9iter_moveE)
_ZN39_INTERNAL_ebc41fec_4_k_cu_9be8017a_29744cuda3std6ranges3__45__cpo9iter_moveE:
	.zero		1
	.type		_ZN39_INTERNAL_ebc41fec_4_k_cu_9be8017a_29744cuda3std3__45__cpo5beginE,@object
	.size		_ZN39_INTERNAL_ebc41fec_4_k_cu_9be8017a_29744cuda3std3__45__cpo5beginE,(_ZN39_INTERNAL_ebc41fec_4_k_cu_9be8017a_29744cuda3std3__441_GLOBAL__N__ebc41fec_4_k_cu_9be8017a_29746ignoreE - _ZN39_INTERNAL_ebc41fec_4_k_cu_9be8017a_29744cuda3std3__45__cpo5beginE)
_ZN39_INTERNAL_ebc41fec_4_k_cu_9be8017a_29744cuda3std3__45__cpo5beginE:
	.zero		1
	.type		_ZN39_INTERNAL_ebc41fec_4_k_cu_9be8017a_29744cuda3std3__441_GLOBAL__N__ebc41fec_4_k_cu_9be8017a_29746ignoreE,@object
	.size		_ZN39_INTERNAL_ebc41fec_4_k_cu_9be8017a_29744cuda3std3__441_GLOBAL__N__ebc41fec_4_k_cu_9be8017a_29746ignoreE,(_ZN39_INTERNAL_ebc41fec_4_k_cu_9be8017a_29744cute7productE - _ZN39_INTERNAL_ebc41fec_4_k_cu_9be8017a_29744cuda3std3__441_GLOBAL__N__ebc41fec_4_k_cu_9be8017a_29746ignoreE)
_ZN39_INTERNAL_ebc41fec_4_k_cu_9be8017a_29744cuda3std3__441_GLOBAL__N__ebc41fec_4_k_cu_9be8017a_29746ignoreE:
	.zero		1
	.type		_ZN39_INTERNAL_ebc41fec_4_k_cu_9be8017a_29744cute7productE,@object
	.size		_ZN39_INTERNAL_ebc41fec_4_k_cu_9be8017a_29744cute7productE,(_ZN39_INTERNAL_ebc41fec_4_k_cu_9be8017a_29744cuda3std3__45__cpo3endE - _ZN39_INTERNAL_ebc41fec_4_k_cu_9be8017a_29744cute7productE)
_ZN39_INTERNAL_ebc41fec_4_k_cu_9be8017a_29744cute7productE:
	.zero		1
	.type		_ZN39_INTERNAL_ebc41fec_4_k_cu_9be8017a_29744cuda3std3__45__cpo3endE,@object
	.size		_ZN39_INTERNAL_ebc41fec_4_k_cu_9be8017a_29744cuda3std3__45__cpo3endE,(_ZN39_INTERNAL_ebc41fec_4_k_cu_9be8017a_29744cuda3std3__419piecewise_constructE - _ZN39_INTERNAL_ebc41fec_4_k_cu_9be8017a_29744cuda3std3__45__cpo3endE)
_ZN39_INTERNAL_ebc41fec_4_k_cu_9be8017a_29744cuda3std3__45__cpo3endE:
	.zero		1
	.type		_ZN39_INTERNAL_ebc41fec_4_k_cu_9be8017a_29744cuda3std3__419piecewise_constructE,@object
	.size		_ZN39_INTERNAL_ebc41fec_4_k_cu_9be8017a_29744cuda3std3__419piecewise_constructE,(_ZN39_INTERNAL_ebc41fec_4_k_cu_9be8017a_29744cuda3std3__45__cpo4cendE - _ZN39_INTERNAL_ebc41fec_4_k_cu_9be8017a_29744cuda3std3__419piecewise_constructE)
_ZN39_INTERNAL_ebc41fec_4_k_cu_9be8017a_29744cuda3std3__419piecewise_constructE:
	.zero		1
	.type		_ZN39_INTERNAL_ebc41fec_4_k_cu_9be8017a_29744cuda3std3__45__cpo4cendE,@object
	.size		_ZN39_INTERNAL_ebc41fec_4_k_cu_9be8017a_29744cuda3std3__45__cpo4cendE,(_ZN39_INTERNAL_ebc41fec_4_k_cu_9be8017a_29744cuda3std6ranges3__45__cpo4swapE - _ZN39_INTERNAL_ebc41fec_4_k_cu_9be8017a_29744cuda3std3__45__cpo4cendE)
_ZN39_INTERNAL_ebc41fec_4_k_cu_9be8017a_29744cuda3std3__45__cpo4cendE:
	.zero		1
	.type		_ZN39_INTERNAL_ebc41fec_4_k_cu_9be8017a_29744cuda3std6ranges3__45__cpo4swapE,@object
	.size		_ZN39_INTERNAL_ebc41fec_4_k_cu_9be8017a_29744cuda3std6ranges3__45__cpo4swapE,(.L_10 - _ZN39_INTERNAL_ebc41fec_4_k_cu_9be8017a_29744cuda3std6ranges3__45__cpo4swapE)
_ZN39_INTERNAL_ebc41fec_4_k_cu_9be8017a_29744cuda3std6ranges3__45__cpo4swapE:
	.zero		1
.L_10:


//--------------------- .nv.constant0._ZN7cutlass13device_kernelINS_4gemm6kernel13GemmUniversalIN4cute5tupleIJiiiiEEENS1_10collective13CollectiveMmaINS1_35MainloopSm100TmaUmmaWarpSpecializedILi8ELi2ELi4ENS5_IJNS4_1CILi2EEENSA_ILi1EEESC_EEEEENS5_IJNSA_ILi256EEENSA_ILi128EEENSA_ILi64EEEEEENS_10bfloat16_tENS5_IJlSC_lEEESJ_SK_NS4_8TiledMMAINS4_8MMA_AtomIJNS4_26SM100_MMA_F16BF16_2x1SM_SSISJ_SJ_fLi256ELi128ELNS4_4UMMA5MajorE0ELSP_0ELNSO_7ScaleInE0ELSQ_0EEEEEENS4_6LayoutINS5_IJSC_SC_SC_EEENS5_IJNSA_ILi0EEESV_SV_EEEEENS5_IJNS4_10UnderscoreESY_SY_EEEEENS4_18SM100_TMA_2SM_LOADENS4_14ComposedLayoutINS4_7SwizzleILi3ELi4ELi3EEENS4_18smem_ptr_flag_bitsILi16EEENST_INS5_IJNSA_ILi8EEESH_EEENS5_IJSH_SC_EEEEEEEvNS4_8identityES11_S1B_vS1C_EENS_8epilogue10collective18CollectiveEpilogueINS1E_23Sm100TmaWarpSpecializedILi4ELi2ELi32ELb1ELb0EEEJNS5_IJSG_SG_SH_EEENS5_IJNST_ISG_SC_EENST_INSA_ILi32EEESC_EEEEESJ_SK_SJ_SK_NS1E_6fusion15FusionCallbacksIS1I_NS1O_17LinearCombinationISJ_fSJ_fLNS_15FloatRoundStyleE2EEES1J_S1N_JEEENS4_5SM1004TMEM4LOAD26SM100_TMEM_LOAD_32dp32b32xENS4_13SM90_TMA_LOADENS12_INS13_ILi2ELi4ELi3EEES16_NST_INS5_IJS17_S1L_EEENS5_IJS1L_SC_EEEEEEENS4_39AutoVectorizingCopyWithAssumedAlignmentILi128EEENS4_14SM90_TMA_STOREES23_S25_S25_EEEvvEEEEvNT_6ParamsE --------------------------
	.section	.nv.constant0._ZN7cutlass13device_kernelINS_4gemm6kernel13GemmUniversalIN4cute5tupleIJiiiiEEENS1_10collective13CollectiveMmaINS1_35MainloopSm100TmaUmmaWarpSpecializedILi8ELi2ELi4ENS5_IJNS4_1CILi2EEENSA_ILi1EEESC_EEEEENS5_IJNSA_ILi256EEENSA_ILi128EEENSA_ILi64EEEEEENS_10bfloat16_tENS5_IJlSC_lEEESJ_SK_NS4_8TiledMMAINS4_8MMA_AtomIJNS4_26SM100_MMA_F16BF16_2x1SM_SSISJ_SJ_fLi256ELi128ELNS4_4UMMA5MajorE0ELSP_0ELNSO_7ScaleInE0ELSQ_0EEEEEENS4_6LayoutINS5_IJSC_SC_SC_EEENS5_IJNSA_ILi0EEESV_SV_EEEEENS5_IJNS4_10UnderscoreESY_SY_EEEEENS4_18SM100_TMA_2SM_LOADENS4_14ComposedLayoutINS4_7SwizzleILi3ELi4ELi3EEENS4_18smem_ptr_flag_bitsILi16EEENST_INS5_IJNSA_ILi8EEESH_EEENS5_IJSH_SC_EEEEEEEvNS4_8identityES11_S1B_vS1C_EENS_8epilogue10collective18CollectiveEpilogueINS1E_23Sm100TmaWarpSpecializedILi4ELi2ELi32ELb1ELb0EEEJNS5_IJSG_SG_SH_EEENS5_IJNST_ISG_SC_EENST_INSA_ILi32EEESC_EEEEESJ_SK_SJ_SK_NS1E_6fusion15FusionCallbacksIS1I_NS1O_17LinearCombinationISJ_fSJ_fLNS_15FloatRoundStyleE2EEES1J_S1N_JEEENS4_5SM1004TMEM4LOAD26SM100_TMEM_LOAD_32dp32b32xENS4_13SM90_TMA_LOADENS12_INS13_ILi2ELi4ELi3EEES16_NST_INS5_IJS17_S1L_EEENS5_IJS1L_SC_EEEEEEENS4_39AutoVectorizingCopyWithAssumedAlignmentILi128EEENS4_14SM90_TMA_STOREES23_S25_S25_EEEvvEEEEvNT_6ParamsE,"a",@progbits
	.sectionflags	@""
	.align	4
.nv.constant0._ZN7cutlass13device_kernelINS_4gemm6kernel13GemmUniversalIN4cute5tupleIJiiiiEEENS1_10collective13CollectiveMmaINS1_35MainloopSm100TmaUmmaWarpSpecializedILi8ELi2ELi4ENS5_IJNS4_1CILi2EEENSA_ILi1EEESC_EEEEENS5_IJNSA_ILi256EEENSA_ILi128EEENSA_ILi64EEEEEENS_10bfloat16_tENS5_IJlSC_lEEESJ_SK_NS4_8TiledMMAINS4_8MMA_AtomIJNS4_26SM100_MMA_F16BF16_2x1SM_SSISJ_SJ_fLi256ELi128ELNS4_4UMMA5MajorE0ELSP_0ELNSO_7ScaleInE0ELSQ_0EEEEEENS4_6LayoutINS5_IJSC_SC_SC_EEENS5_IJNSA_ILi0EEESV_SV_EEEEENS5_IJNS4_10UnderscoreESY_SY_EEEEENS4_18SM100_TMA_2SM_LOADENS4_14ComposedLayoutINS4_7SwizzleILi3ELi4ELi3EEENS4_18smem_ptr_flag_bitsILi16EEENST_INS5_IJNSA_ILi8EEESH_EEENS5_IJSH_SC_EEEEEEEvNS4_8identityES11_S1B_vS1C_EENS_8epilogue10collective18CollectiveEpilogueINS1E_23Sm100TmaWarpSpecializedILi4ELi2ELi32ELb1ELb0EEEJNS5_IJSG_SG_SH_EEENS5_IJNST_ISG_SC_EENST_INSA_ILi32EEESC_EEEEESJ_SK_SJ_SK_NS1E_6fusion15FusionCallbacksIS1I_NS1O_17LinearCombinationISJ_fSJ_fLNS_15FloatRoundStyleE2EEES1J_S1N_JEEENS4_5SM1004TMEM4LOAD26SM100_TMEM_LOAD_32dp32b32xENS4_13SM90_TMA_LOADENS12_INS13_ILi2ELi4ELi3EEES16_NST_INS5_IJS17_S1L_EEENS5_IJS1L_SC_EEEEEEENS4_39AutoVectorizingCopyWithAssumedAlignmentILi128EEENS4_14SM90_TMA_STOREES23_S25_S25_EEEvvEEEEvNT_6ParamsE:
	.zero		2944


//--------------------- SYMBOLS --------------------------

	.type		.nv.reservedSmem.offset0,@object
	.size		.nv.reservedSmem.offset0,0x4
	.type		.nv.reservedSmem.cap,@object
	.size		.nv.reservedSmem.cap,0x4
	.type		__assertfail,@function
